def attn_fwd(
    Q,
    K,
    V,
    Out,
    Lse,
    sm_scale,
    stride_qz,
    stride_qh,
    stride_qm,
    stride_qk,
    stride_kz,
    stride_kh,
    stride_kn,
    stride_kk,
    stride_vz,
    stride_vh,
    stride_vn,
    stride_vk,
    stride_oz,
    stride_oh,
    stride_om,
    stride_ok,
    seqlen_q,
    seqlen_k,
    BLOCK_M: tl.constexpr,
    BLOCK_N: tl.constexpr,
    HEAD_DIM: tl.constexpr,
    CAUSAL: tl.constexpr,
):
    start_m = tl.program_id(0)
    off_hz = tl.program_id(1)
    q_off = off_hz * stride_qh
    k_off = off_hz * stride_kh
    v_off = off_hz * stride_vh
    offs_m = start_m * BLOCK_M + tl.arange(0, BLOCK_M)
    offs_d = tl.arange(0, HEAD_DIM)
    offs_n = tl.arange(0, BLOCK_N)
    q_ptrs = Q + q_off + offs_m[:, None] * stride_qm + offs_d[None, :] * stride_qk
    k_ptrs = K + k_off + offs_d[:, None] * stride_kk + offs_n[None, :] * stride_kn
    v_ptrs = V + v_off + offs_n[:, None] * stride_vn + offs_d[None, :] * stride_vk
    m_i = tl.full([BLOCK_M], float("-inf"), dtype=tl.float32)
    l_i = tl.zeros([BLOCK_M], dtype=tl.float32) + 1.0
    acc = tl.zeros([BLOCK_M, HEAD_DIM], dtype=tl.float32)
    q = tl.load(q_ptrs)
    acc, l_i, m_i = _attn_fwd_inner(
        acc,
        l_i,
        m_i,
        q,
        k_ptrs,
        v_ptrs,
        sm_scale,
        stride_kn,
        stride_vn,
        start_m,
        seqlen_k,
        BLOCK_M,
        BLOCK_N,
        HEAD_DIM,
        CAUSAL,
    )
    acc = acc / l_i[:, None]
    lse = m_i + tl.math.log2(l_i) / 1.4426950408889634
    o_ptrs = (
        Out
        + off_hz * stride_oh
        + offs_m[:, None] * stride_om
        + offs_d[None, :] * stride_ok
    )
    tl.store(o_ptrs, acc.to(Out.dtype.element_ty))
    tl.store(Lse + off_hz * seqlen_q + offs_m, lse)

# config = {"BLOCK_M": 256, "BLOCK_N": 128, "HEAD_DIM": 32, "arch": "sm_90", "causal": true, "dtype": "fp16", "num_stages": 2, "num_warps": 8}
# arch = sm_90


// ===== COMPILED SASS (sm_90a) =====

	.target	sm_90a

	.elftype	@"ET_EXEC"


//--------------------- .note.nv.tkinfo           --------------------------
	.section	.note.nv.tkinfo,"",@"SHT_NOTE"
	.sectionflags	@"SHF_NOTE_NV_TKINFO"
	.tkinfo
        /*0018*/ 	.word	0x00000002
        /*0030*/ 	.string	""
        /*0030*/ 	.string	"ptxas"
        /*0030*/ 	.string	"Cuda compilation tools, release 13.0, V13.0.88"
        /*0030*/ 	.string	"Build cuda_13.0.r13.0/compiler.36424714_0"
        /*0030*/ 	.string	"-v  -suppress-debug-info  -lineinfo  -arch sm_90a "



//--------------------- .note.nv.cuinfo           --------------------------
	.section	.note.nv.cuinfo,"",@"SHT_NOTE"
	.sectionflags	@"SHF_NOTE_NV_CUINFO"
        /*0018*/ 	.short	0x0002
        /*001a*/ 	.short	0x005a
        /*001c*/ 	.short	0x0082
	.zero		2


//--------------------- .nv.info                  --------------------------
	.section	.nv.info,"",@"SHT_CUDA_INFO"
	.align	4


	//----- nvinfo : EIATTR_REGCOUNT
	.align		4
        /*0000*/ 	.byte	0x04, 0x2f
        /*0002*/ 	.short	(.L_2 - .L_1)
	.align		4
.L_1:
        /*0004*/ 	.word	index@(attn_fwd)
        /*0008*/ 	.word	0x000000ff


	//----- nvinfo : EIATTR_FRAME_SIZE
	.align		4
.L_2:
        /*000c*/ 	.byte	0x04, 0x11
        /*000e*/ 	.short	(.L_4 - .L_3)
	.align		4
.L_3:
        /*0010*/ 	.word	index@(attn_fwd)
        /*0014*/ 	.word	0x00000060


	//----- nvinfo : EIATTR_MIN_STACK_SIZE
	.align		4
.L_4:
        /*0018*/ 	.byte	0x04, 0x12
        /*001a*/ 	.short	(.L_6 - .L_5)
	.align		4
.L_5:
        /*001c*/ 	.word	index@(attn_fwd)
        /*0020*/ 	.word	0x00000060
.L_6:


//--------------------- .nv.compat                --------------------------
	.section	.nv.compat,"",@"SHT_CUDA_COMPAT_INFO"
	.align	4
        /*0000*/ 	.byte	0x02, 0x09, 0x01, 0x00, 0x02, 0x02, 0x04, 0x00, 0x02, 0x05, 0x05, 0x00, 0x03, 0x07, 0x01, 0x01
        /*0010*/ 	.byte	0x02, 0x03, 0x00, 0x00, 0x02, 0x06, 0x01, 0x00, 0x04, 0x0b, 0x08, 0x00, 0x00, 0x00, 0x00, 0x00
        /*0020*/ 	.byte	0x00, 0x00, 0x00, 0x00


//--------------------- .nv.info.attn_fwd         --------------------------
	.section	.nv.info.attn_fwd,"",@"SHT_CUDA_INFO"
	.sectionflags	@""
	.align	4


	//----- nvinfo : EIATTR_CUDA_API_VERSION
	.align		4
        /*0000*/ 	.byte	0x04, 0x37
        /*0002*/ 	.short	(.L_8 - .L_7)
.L_7:
        /*0004*/ 	.word	0x00000082


	//----- nvinfo : EIATTR_KPARAM_INFO
	.align		4
.L_8:
        /*0008*/ 	.byte	0x04, 0x17
        /*000a*/ 	.short	(.L_10 - .L_9)
.L_9:
        /*000c*/ 	.word	0x00000000
        /*0010*/ 	.short	0x0019
        /*0012*/ 	.short	0x0080
        /*0014*/ 	.byte	0x00, 0xf4, 0x21, 0x00


	//----- nvinfo : EIATTR_KPARAM_INFO
	.align		4
.L_10:
        /*0018*/ 	.byte	0x04, 0x17
        /*001a*/ 	.short	(.L_12 - .L_11)
.L_11:
        /*001c*/ 	.word	0x00000000
        /*0020*/ 	.short	0x0018
        /*0022*/ 	.short	0x0078
        /*0024*/ 	.byte	0x00, 0xf4, 0x21, 0x00


	//----- nvinfo : EIATTR_KPARAM_INFO
	.align		4
.L_12:
        /*0028*/ 	.byte	0x04, 0x17
        /*002a*/ 	.short	(.L_14 - .L_13)
.L_13:
        /*002c*/ 	.word	0x00000000
        /*0030*/ 	.short	0x0017
        /*0032*/ 	.short	0x0070
        /*0034*/ 	.byte	0x00, 0xf0, 0x11, 0x00


	//----- nvinfo : EIATTR_KPARAM_INFO
	.align		4
.L_14:
        /*0038*/ 	.byte	0x04, 0x17
        /*003a*/ 	.short	(.L_16 - .L_15)
.L_15:
        /*003c*/ 	.word	0x00000000
        /*0040*/ 	.short	0x0016
        /*0042*/ 	.short	0x006c
        /*0044*/ 	.byte	0x00, 0xf0, 0x11, 0x00


	//----- nvinfo : EIATTR_KPARAM_INFO
	.align		4
.L_16:
        /*0048*/ 	.byte	0x04, 0x17
        /*004a*/ 	.short	(.L_18 - .L_17)
.L_17:
        /*004c*/ 	.word	0x00000000
        /*0050*/ 	.short	0x0015
        /*0052*/ 	.short	0x0068
        /*0054*/ 	.byte	0x00, 0xf0, 0x11, 0x00


	//----- nvinfo : EIATTR_KPARAM_INFO
	.align		4
.L_18:
        /*0058*/ 	.byte	0x04, 0x17
        /*005a*/ 	.short	(.L_20 - .L_19)
.L_19:
        /*005c*/ 	.word	0x00000000
        /*0060*/ 	.short	0x0014
        /*0062*/ 	.short	0x0064
        /*0064*/ 	.byte	0x00, 0xf0, 0x11, 0x00


	//----- nvinfo : EIATTR_KPARAM_INFO
	.align		4
.L_20:
        /*0068*/ 	.byte	0x04, 0x17
        /*006a*/ 	.short	(.L_22 - .L_21)
.L_21:
        /*006c*/ 	.word	0x00000000
        /*0070*/ 	.short	0x0013
        /*0072*/ 	.short	0x0060
        /*0074*/ 	.byte	0x00, 0xf0, 0x11, 0x00


	//----- nvinfo : EIATTR_KPARAM_INFO
	.align		4
.L_22:
        /*0078*/ 	.byte	0x04, 0x17
        /*007a*/ 	.short	(.L_24 - .L_23)
.L_23:
        /*007c*/ 	.word	0x00000000
        /*0080*/ 	.short	0x0012
        /*0082*/ 	.short	0x005c
        /*0084*/ 	.byte	0x00, 0xf0, 0x11, 0x00


	//----- nvinfo : EIATTR_KPARAM_INFO
	.align		4
.L_24:
        /*0088*/ 	.byte	0x04, 0x17
        /*008a*/ 	.short	(.L_26 - .L_25)
.L_25:
        /*008c*/ 	.word	0x00000000
        /*0090*/ 	.short	0x0011
        /*0092*/ 	.short	0x0058
        /*0094*/ 	.byte	0x00, 0xf0, 0x11, 0x00


	//----- nvinfo : EIATTR_KPARAM_INFO
	.align		4
.L_26:
        /*0098*/ 	.byte	0x04, 0x17
        /*009a*/ 	.short	(.L_28 - .L_27)
.L_27:
        /*009c*/ 	.word	0x00000000
        /*00a0*/ 	.short	0x0010
        /*00a2*/ 	.short	0x0054
        /*00a4*/ 	.byte	0x00, 0xf0, 0x11, 0x00


	//----- nvinfo : EIATTR_KPARAM_INFO
	.align		4
.L_28:
        /*00a8*/ 	.byte	0x04, 0x17
        /*00aa*/ 	.short	(.L_30 - .L_29)
.L_29:
        /*00ac*/ 	.word	0x00000000
        /*00b0*/ 	.short	0x000f
        /*00b2*/ 	.short	0x0050
        /*00b4*/ 	.byte	0x00, 0xf0, 0x11, 0x00


	//----- nvinfo : EIATTR_KPARAM_INFO
	.align		4
.L_30:
        /*00b8*/ 	.byte	0x04, 0x17
        /*00ba*/ 	.short	(.L_32 - .L_31)
.L_31:
        /*00bc*/ 	.word	0x00000000
        /*00c0*/ 	.short	0x000e
        /*00c2*/ 	.short	0x004c
        /*00c4*/ 	.byte	0x00, 0xf0, 0x11, 0x00


	//----- nvinfo : EIATTR_KPARAM_INFO
	.align		4
.L_32:
        /*00c8*/ 	.byte	0x04, 0x17
        /*00ca*/ 	.short	(.L_34 - .L_33)
.L_33:
        /*00cc*/ 	.word	0x00000000
        /*00d0*/ 	.short	0x000d
        /*00d2*/ 	.short	0x0048
        /*00d4*/ 	.byte	0x00, 0xf0, 0x11, 0x00


	//----- nvinfo : EIATTR_KPARAM_INFO
	.align		4
.L_34:
        /*00d8*/ 	.byte	0x04, 0x17
        /*00da*/ 	.short	(.L_36 - .L_35)
.L_35:
        /*00dc*/ 	.word	0x00000000
        /*00e0*/ 	.short	0x000c
        /*00e2*/ 	.short	0x0044
        /*00e4*/ 	.byte	0x00, 0xf0, 0x11, 0x00


	//----- nvinfo : EIATTR_KPARAM_INFO
	.align		4
.L_36:
        /*00e8*/ 	.byte	0x04, 0x17
        /*00ea*/ 	.short	(.L_38 - .L_37)
.L_37:
        /*00ec*/ 	.word	0x00000000
        /*00f0*/ 	.short	0x000b
        /*00f2*/ 	.short	0x0040
        /*00f4*/ 	.byte	0x00, 0xf0, 0x11, 0x00


	//----- nvinfo : EIATTR_KPARAM_INFO
	.align		4
.L_38:
        /*00f8*/ 	.byte	0x04, 0x17
        /*00fa*/ 	.short	(.L_40 - .L_39)
.L_39:
        /*00fc*/ 	.word	0x00000000
        /*0100*/ 	.short	0x000a
        /*0102*/ 	.short	0x003c
        /*0104*/ 	.byte	0x00, 0xf0, 0x11, 0x00


	//----- nvinfo : EIATTR_KPARAM_INFO
	.align		4
.L_40:
        /*0108*/ 	.byte	0x04, 0x17
        /*010a*/ 	.short	(.L_42 - .L_41)
.L_41:
        /*010c*/ 	.word	0x00000000
        /*0110*/ 	.short	0x0009
        /*0112*/ 	.short	0x0038
        /*0114*/ 	.byte	0x00, 0xf0, 0x11, 0x00


	//----- nvinfo : EIATTR_KPARAM_INFO
	.align		4
.L_42:
        /*0118*/ 	.byte	0x04, 0x17
        /*011a*/ 	.short	(.L_44 - .L_43)
.L_43:
        /*011c*/ 	.word	0x00000000
        /*0120*/ 	.short	0x0008
        /*0122*/ 	.short	0x0034
        /*0124*/ 	.byte	0x00, 0xf0, 0x11, 0x00


	//----- nvinfo : EIATTR_KPARAM_INFO
	.align		4
.L_44:
        /*0128*/ 	.byte	0x04, 0x17
        /*012a*/ 	.short	(.L_46 - .L_45)
.L_45:
        /*012c*/ 	.word	0x00000000
        /*0130*/ 	.short	0x0007
        /*0132*/ 	.short	0x0030
        /*0134*/ 	.byte	0x00, 0xf0, 0x11, 0x00


	//----- nvinfo : EIATTR_KPARAM_INFO
	.align		4
.L_46:
        /*0138*/ 	.byte	0x04, 0x17
        /*013a*/ 	.short	(.L_48 - .L_47)
.L_47:
        /*013c*/ 	.word	0x00000000
        /*0140*/ 	.short	0x0006
        /*0142*/ 	.short	0x002c
        /*0144*/ 	.byte	0x00, 0xf0, 0x11, 0x00


	//----- nvinfo : EIATTR_KPARAM_INFO
	.align		4
.L_48:
        /*0148*/ 	.byte	0x04, 0x17
        /*014a*/ 	.short	(.L_50 - .L_49)
.L_49:
        /*014c*/ 	.word	0x00000000
        /*0150*/ 	.short	0x0005
        /*0152*/ 	.short	0x0028
        /*0154*/ 	.byte	0x00, 0xf0, 0x11, 0x00


	//----- nvinfo : EIATTR_KPARAM_INFO
	.align		4
.L_50:
        /*0158*/ 	.byte	0x04, 0x17
        /*015a*/ 	.short	(.L_52 - .L_51)
.L_51:
        /*015c*/ 	.word	0x00000000
        /*0160*/ 	.short	0x0004
        /*0162*/ 	.short	0x0020
        /*0164*/ 	.byte	0x00, 0xf4, 0x21, 0x00


	//----- nvinfo : EIATTR_KPARAM_INFO
	.align		4
.L_52:
        /*0168*/ 	.byte	0x04, 0x17
        /*016a*/ 	.short	(.L_54 - .L_53)
.L_53:
        /*016c*/ 	.word	0x00000000
        /*0170*/ 	.short	0x0003
        /*0172*/ 	.short	0x0018
        /*0174*/ 	.byte	0x00, 0xf4, 0x21, 0x00


	//----- nvinfo : EIATTR_KPARAM_INFO
	.align		4
.L_54:
        /*0178*/ 	.byte	0x04, 0x17
        /*017a*/ 	.short	(.L_56 - .L_55)
.L_55:
        /*017c*/ 	.word	0x00000000
        /*0180*/ 	.short	0x0002
        /*0182*/ 	.short	0x0010
        /*0184*/ 	.byte	0x00, 0xf4, 0x21, 0x00


	//----- nvinfo : EIATTR_KPARAM_INFO
	.align		4
.L_56:
        /*0188*/ 	.byte	0x04, 0x17
        /*018a*/ 	.short	(.L_58 - .L_57)
.L_57:
        /*018c*/ 	.word	0x00000000
        /*0190*/ 	.short	0x0001
        /*0192*/ 	.short	0x0008
        /*0194*/ 	.byte	0x00, 0xf4, 0x21, 0x00


	//----- nvinfo : EIATTR_KPARAM_INFO
	.align		4
.L_58:
        /*0198*/ 	.byte	0x04, 0x17
        /*019a*/ 	.short	(.L_60 - .L_59)
.L_59:
        /*019c*/ 	.word	0x00000000
        /*01a0*/ 	.short	0x0000
        /*01a2*/ 	.short	0x0000
        /*01a4*/ 	.byte	0x00, 0xf4, 0x21, 0x00


	//----- nvinfo : EIATTR_SPARSE_MMA_MASK
	.align		4
.L_60:
        /*01a8*/ 	.byte	0x03, 0x50
        /*01aa*/ 	.short	0x0000


	//----- nvinfo : EIATTR_MAXREG_COUNT
	.align		4
        /*01ac*/ 	.byte	0x03, 0x1b
        /*01ae*/ 	.short	0x00ff


	//----- nvinfo : EIATTR_NUM_BARRIERS
	.align		4
        /*01b0*/ 	.byte	0x02, 0x4c
        /*01b2*/ 	.byte	0x01
	.zero		1


	//----- nvinfo : EIATTR_ANNOTATIONS
	.align		4
        /*01b4*/ 	.byte	0x04, 0x55
        /*01b6*/ 	.short	(.L_62 - .L_61)


	//   ....[0]....
.L_61:
        /*01b8*/ 	.word	0x00000001
        /*01bc*/ 	.byte	0xf0, 0x12, 0x00, 0x00, 0x01, 0x00, 0x00, 0x00, 0x30, 0x13, 0x00, 0x00, 0x01, 0x00, 0x00, 0x00
        /* <DEDUP_REMOVED lines=10> */
        /*026c*/ 	.byte	0x20, 0x1d, 0x00, 0x00, 0x01, 0x00, 0x00, 0x00, 0x30, 0x1d, 0x00, 0x00


	//----- nvinfo : EIATTR_MERCURY_ISA_VERSION
	.align		4
.L_62:
        /*0278*/ 	.byte	0x03, 0x5f
        /*027a*/ 	.short	0x0101


	//----- nvinfo : EIATTR_COOP_GROUP_MASK_REGIDS
	.align		4
        /*027c*/ 	.byte	0x04, 0x29
        /*027e*/ 	.short	(.L_64 - .L_63)


	//   ....[0]....
.L_63:
        /*0280*/ 	.word	0xffffffff


	//   ....[1]....
        /*0284*/ 	.word	0xffffffff


	//   ....[2]....
        /*0288*/ 	.word	0xffffffff


	//   ....[3]....
        /*028c*/ 	.word	0xffffffff


	//   ....[4]....
        /*0290*/ 	.word	0xffffffff


	//   ....[5]....
        /*0294*/ 	.word	0xffffffff


	//   ....[6]....
        /*0298*/ 	.word	0xffffffff


	//   ....[7]....
        /*029c*/ 	.word	0xffffffff


	//   ....[8]....
        /*02a0*/ 	.word	0xffffffff


	//   ....[9]....
        /*02a4*/ 	.word	0xffffffff


	//   ....[10]....
        /*02a8*/ 	.word	0xffffffff


	//   ....[11]....
        /*02ac*/ 	.word	0xffffffff


	//   ....[12]....
        /*02b0*/ 	.word	0xffffffff


	//   ....[13]....
        /*02b4*/ 	.word	0xffffffff


	//   ....[14]....
        /*02b8*/ 	.word	0xffffffff


	//   ....[15]....
        /*02bc*/ 	.word	0xffffffff


	//----- nvinfo : EIATTR_COOP_GROUP_INSTR_OFFSETS
	.align		4
.L_64:
        /*02c0*/ 	.byte	0x04, 0x28
        /*02c2*/ 	.short	(.L_66 - .L_65)


	//   ....[0]....
.L_65:
        /*02c4*/ 	.word	0x00004d70


	//   ....[1]....
        /*02c8*/ 	.word	0x00004fc0


	//   ....[2]....
        /*02cc*/ 	.word	0x000056b0


	//   ....[3]....
        /*02d0*/ 	.word	0x000057f0


	//   ....[4]....
        /*02d4*/ 	.word	0x00005da0


	//   ....[5]....
        /*02d8*/ 	.word	0x00005ea0


	//   ....[6]....
        /*02dc*/ 	.word	0x00006640


	//   ....[7]....
        /*02e0*/ 	.word	0x00006660


	//   ....[8]....
        /*02e4*/ 	.word	0x00008770


	//   ....[9]....
        /*02e8*/ 	.word	0x00008780


	//   ....[10]....
        /*02ec*/ 	.word	0x00008790


	//   ....[11]....
        /*02f0*/ 	.word	0x000087a0


	//   ....[12]....
        /*02f4*/ 	.word	0x00008810


	//   ....[13]....
        /*02f8*/ 	.word	0x00008830


	//   ....[14]....
        /*02fc*/ 	.word	0x00008850


	//   ....[15]....
        /*0300*/ 	.word	0x00008860


	//----- nvinfo : EIATTR_EXIT_INSTR_OFFSETS
	.align		4
.L_66:
        /*0304*/ 	.byte	0x04, 0x1c
        /*0306*/ 	.short	(.L_68 - .L_67)


	//   ....[0]....
.L_67:
        /*0308*/ 	.word	0x0000a920


	//----- nvinfo : EIATTR_REQNTID
	.align		4
.L_68:
        /*030c*/ 	.byte	0x04, 0x10
        /*030e*/ 	.short	(.L_70 - .L_69)
.L_69:
        /*0310*/ 	.word	0x00000100
        /*0314*/ 	.word	0x00000001
        /*0318*/ 	.word	0x00000001


	//----- nvinfo : EIATTR_CBANK_PARAM_SIZE
	.align		4
.L_70:
        /*031c*/ 	.byte	0x03, 0x19
        /*031e*/ 	.short	0x0088


	//----- nvinfo : EIATTR_PARAM_CBANK
	.align		4
        /*0320*/ 	.byte	0x04, 0x0a
        /*0322*/ 	.short	(.L_72 - .L_71)
	.align		4
.L_71:
        /*0324*/ 	.word	index@(.nv.constant0.attn_fwd)
        /*0328*/ 	.short	0x0210
        /*032a*/ 	.short	0x0088


	//----- nvinfo : EIATTR_SW_WAR
	.align		4
.L_72:
        /*032c*/ 	.byte	0x04, 0x36
        /*032e*/ 	.short	(.L_74 - .L_73)
.L_73:
        /*0330*/ 	.word	0x00000008
.L_74:


//--------------------- .nv.callgraph             --------------------------
	.section	.nv.callgraph,"",@"SHT_CUDA_CALLGRAPH"
	.align	4
	.sectionentsize	8
	.align		4
        /*0000*/ 	.word	0x00000000
	.align		4
        /*0004*/ 	.word	0xffffffff
	.align		4
        /*0008*/ 	.word	0x00000000
	.align		4
        /*000c*/ 	.word	0xfffffffe
	.align		4
        /*0010*/ 	.word	0x00000000
	.align		4
        /*0014*/ 	.word	0xfffffffd
	.align		4
        /*0018*/ 	.word	0x00000000
	.align		4
        /*001c*/ 	.word	0xfffffffc


//--------------------- .nv.constant4             --------------------------
	.section	.nv.constant4,"a",@progbits
	.align	8
	.align		8
.nv.constant4:
        /*0000*/ 	.dword	_$_str


//--------------------- .text.attn_fwd            --------------------------
	.section	.text.attn_fwd,"ax",@progbits
	.align	128
        .global         attn_fwd
        .type           attn_fwd,@function
        .size           attn_fwd,(.L_x_3 - attn_fwd)
        .other          attn_fwd,@"STO_CUDA_ENTRY STV_DEFAULT"
attn_fwd:
.text.attn_fwd:
[----:B------:R-:W0:Y:S01]  /*0000*/  LDC R1, c[0x0][0x28] ;  /* 0x00000a00ff017b82 */ /* 0x000e220000000800 */
[----:B------:R-:W1:Y:S07]  /*0010*/  S2R R184, SR_TID.X ;  /* 0x0000000000b87919 */ /* 0x000e6e0000002100 */
[----:B------:R-:W2:Y:S01]  /*0020*/  S2UR UR21, SR_CTAID.Y ;  /* 0x00000000001579c3 */ /* 0x000ea20000002600 */
[----:B------:R-:W-:Y:S01]  /*0030*/  ULDC.64 UR4, c[0x0][0x240] ;  /* 0x0000900000047ab9 */ /* 0x000fe20000000a00 */
[----:B------:R-:W-:Y:S01]  /*0040*/  ULDC.64 UR28, c[0x0][0x208] ;  /* 0x00008200001c7ab9 */ /* 0x000fe20000000a00 */
[----:B------:R-:W1:Y:S01]  /*0050*/  S2R R0, SR_CTAID.X ;  /* 0x0000000000007919 */ /* 0x000e620000002500 */
[----:B0-----:R-:W-:-:S04]  /*0060*/  VIADD R1, R1, 0xffffffa0 ;  /* 0xffffffa001017836 */ /* 0x001fc80000000000 */
[----:B------:R-:W0:Y:S08]  /*0070*/  LDC.64 R4, c[0x0][0x210] ;  /* 0x00008400ff047b82 */ /* 0x000e300000000a00 */
[----:B------:R-:W3:Y:S01]  /*0080*/  LDC R65, c[0x0][0x248] ;  /* 0x00009200ff417b82 */ /* 0x000ee20000000800 */
[----:B--2---:R-:W-:-:S04]  /*0090*/  UIMAD UR4, UR21, UR4, URZ ;  /* 0x00000004150472a4 */ /* 0x004fc8000f8e023f */
[----:B------:R-:W-:Y:S01]  /*00a0*/  USHF.L.U32 UR6, UR4, 0x1, URZ ;  /* 0x0000000104067899 */ /* 0x000fe2000800063f */
[----:B-1----:R-:W-:-:S05]  /*00b0*/  PRMT R2, R184, 0x6540, R0 ;  /* 0x00006540b8027816 */ /* 0x002fca0000000000 */
[----:B------:R-:W-:Y:S01]  /*00c0*/  IMAD R0, R2, UR5, RZ ;  /* 0x0000000502007c24 */ /* 0x000fe2000f8e02ff */
[----:B------:R-:W-:Y:S01]  /*00d0*/  UIMAD.WIDE UR4, UR4, 0x2, URZ ;  /* 0x00000002040478a5 */ /* 0x000fe2000f8e023f */
[----:B---3--:R-:W-:Y:S02]  /*00e0*/  IMAD R15, R65, 0x6, RZ ;  /* 0x00000006410f7824 */ /* 0x008fe400078e02ff */
[C---:B------:R-:W-:Y:S02]  /*00f0*/  IMAD.SHL.U32 R3, R0.reuse, 0x2, RZ ;  /* 0x0000000200037824 */ /* 0x040fe400078e00ff */
[----:B------:R-:W-:-:S03]  /*0100*/  IMAD.HI R0, R0, 0x2, RZ ;  /* 0x0000000200007827 */ /* 0x000fc600078e02ff */
[----:B0-----:R-:W-:Y:S01]  /*0110*/  IADD3 R2, P0, P1, R3, UR6, R4 ;  /* 0x0000000603027c10 */ /* 0x001fe2000f91e004 */
[C---:B------:R-:W-:Y:S02]  /*0120*/  IMAD R27, R65.reuse, 0xc, RZ ;  /* 0x0000000c411b7824 */ /* 0x040fe400078e02ff */
[C---:B------:R-:W-:Y:S01]  /*0130*/  IMAD R9, R65.reuse, 0x22, RZ ;  /* 0x0000002241097824 */ /* 0x040fe200078e02ff */
[----:B------:R-:W-:Y:S01]  /*0140*/  IADD3.X R3, R0, UR5, R5, P0, P1 ;  /* 0x0000000500037c10 */ /* 0x000fe200087e2405 */
[----:B------:R-:W-:Y:S01]  /*0150*/  IMAD R5, R65, 0x3, RZ ;  /* 0x0000000341057824 */ /* 0x000fe200078e02ff */
[-C--:B------:R-:W-:Y:S01]  /*0160*/  IADD3 R8, P4, R15, R2.reuse, RZ ;  /* 0x000000020f087210 */ /* 0x080fe20007f9e0ff */
[----:B------:R-:W-:Y:S01]  /*0170*/  IMAD R51, R65, 0x18, RZ ;  /* 0x0000001841337824 */ /* 0x000fe200078e02ff */
[-C--:B------:R-:W-:Y:S01]  /*0180*/  IADD3 R14, P5, R27, R2.reuse, RZ ;  /* 0x000000021b0e7210 */ /* 0x080fe20007fbe0ff */
[----:B------:R-:W-:Y:S01]  /*0190*/  IMAD R75, R65, 0x30, RZ ;  /* 0x00000030414b7824 */ /* 0x000fe200078e02ff */
[-C--:B------:R-:W-:Y:S01]  /*01a0*/  IADD3 R36, P1, R9, R2.reuse, RZ ;  /* 0x0000000209247210 */ /* 0x080fe20007f3e0ff */
[----:B------:R-:W-:Y:S01]  /*01b0*/  IMAD.SHL.U32 R35, R65, 0x10, RZ ;  /* 0x0000001041237824 */ /* 0x000fe200078e00ff */
[-C--:B------:R-:W-:Y:S01]  /*01c0*/  LEA.HI.X.SX32 R9, R5, R3.reuse, 0x1, P4 ;  /* 0x0000000305097211 */ /* 0x080fe200020f0eff */
[----:B------:R-:W-:Y:S01]  /*01d0*/  IMAD.SHL.U32 R7, R65, 0x2, RZ ;  /* 0x0000000241077824 */ /* 0x000fe200078e00ff */
[-C--:B------:R-:W-:Y:S01]  /*01e0*/  IADD3 R26, P4, R51, R2.reuse, RZ ;  /* 0x00000002331a7210 */ /* 0x080fe20007f9e0ff */
[----:B------:R-:W-:Y:S01]  /*01f0*/  IMAD R23, R65, 0xa, RZ ;  /* 0x0000000a41177824 */ /* 0x000fe200078e02ff */
[-C--:B------:R-:W-:Y:S01]  /*0200*/  LEA.HI.X.SX32 R15, R15, R3.reuse, 0x1, P5 ;  /* 0x000000030f0f7211 */ /* 0x080fe200028f0eff */
[C---:B------:R-:W-:Y:S01]  /*0210*/  IMAD R31, R65.reuse, 0xe, RZ ;  /* 0x0000000e411f7824 */ /* 0x040fe200078e02ff */
[CC--:B------:R-:W-:Y:S01]  /*0220*/  LEA R34, P5, R65.reuse, R2.reuse, 0x5 ;  /* 0x0000000241227211 */ /* 0x0c0fe200078a28ff */
[----:B------:R-:W-:Y:S01]  /*0230*/  IMAD.SHL.U32 R11, R65, 0x4, RZ ;  /* 0x00000004410b7824 */ /* 0x000fe200078e00ff */
[-C--:B------:R-:W-:Y:S01]  /*0240*/  IADD3 R50, P6, R75, R2.reuse, RZ ;  /* 0x000000024b327210 */ /* 0x080fe20007fde0ff */
[----:B------:R-:W-:Y:S01]  /*0250*/  IMAD R13, R65, 0x5, RZ ;  /* 0x00000005410d7824 */ /* 0x000fe200078e02ff */
[-C--:B------:R-:W-:Y:S01]  /*0260*/  LEA.HI.X.SX32 R27, R27, R3.reuse, 0x1, P4 ;  /* 0x000000031b1b7211 */ /* 0x080fe200020f0eff */
[----:B------:R-:W-:Y:S01]  /*0270*/  IMAD R39, R65, 0x12, RZ ;  /* 0x0000001241277824 */ /* 0x000fe200078e02ff */
[-C--:B------:R-:W-:Y:S01]  /*0280*/  IADD3 R4, P4, R7, R2.reuse, RZ ;  /* 0x0000000207047210 */ /* 0x080fe20007f9e0ff */
[----:B------:R-:W-:Y:S01]  /*0290*/  IMAD R17, R65, 0x7, RZ ;  /* 0x0000000741117824 */ /* 0x000fe200078e02ff */
[-C--:B------:R-:W-:Y:S01]  /*02a0*/  LEA.HI.X.SX32 R35, R35, R3.reuse, 0x1, P5 ;  /* 0x0000000323237211 */ /* 0x080fe200028f0eff */
[C---:B------:R-:W-:Y:S01]  /*02b0*/  IMAD R43, R65.reuse, 0x14, RZ ;  /* 0x00000014412b7824 */ /* 0x040fe200078e02ff */
[CC--:B------:R-:W-:Y:S01]  /*02c0*/  LEA R6, P5, R65.reuse, R2.reuse, 0x2 ;  /* 0x0000000241067211 */ /* 0x0c0fe200078a10ff */
[----:B------:R-:W-:Y:S01]  /*02d0*/  IMAD R47, R65, 0x16, RZ ;  /* 0x00000016412f7824 */ /* 0x000fe200078e02ff */
[-C--:B------:R-:W-:Y:S01]  /*02e0*/  LEA.HI.X.SX32 R51, R51, R3.reuse, 0x1, P6 ;  /* 0x0000000333337211 */ /* 0x080fe200030f0eff */
[C---:B------:R-:W-:Y:S01]  /*02f0*/  IMAD R21, R65.reuse, 0x9, RZ ;  /* 0x0000000941157824 */ /* 0x040fe200078e02ff */
[CC--:B------:R-:W-:Y:S01]  /*0300*/  LEA R10, P6, R65.reuse, R2.reuse, 0x3 ;  /* 0x00000002410a7211 */ /* 0x0c0fe200078c18ff */
[C---:B------:R-:W-:Y:S01]  /*0310*/  IMAD R55, R65.reuse, 0x1a, RZ ;  /* 0x0000001a41377824 */ /* 0x040fe200078e02ff */
[CC--:B------:R-:W-:Y:S01]  /*0320*/  LEA.HI.X.SX32 R5, R65.reuse, R3.reuse, 0x1, P4 ;  /* 0x0000000341057211 */ /* 0x0c0fe200020f0eff */
[----:B------:R-:W-:Y:S01]  /*0330*/  IMAD R57, R65, 0x24, RZ ;  /* 0x0000002441397824 */ /* 0x000fe200078e02ff */
[-C--:B------:R-:W-:Y:S01]  /*0340*/  IADD3 R12, P4, R23, R2.reuse, RZ ;  /* 0x00000002170c7210 */ /* 0x080fe20007f9e0ff */
[----:B------:R-:W-:Y:S01]  /*0350*/  IMAD R25, R65, 0xb, RZ ;  /* 0x0000000b41197824 */ /* 0x000fe200078e02ff */
[-C--:B------:R-:W-:Y:S01]  /*0360*/  LEA.HI.X.SX32 R7, R7, R3.reuse, 0x1, P5 ;  /* 0x0000000307077211 */ /* 0x080fe200028f0eff */
[----:B------:R-:W-:Y:S01]  /*0370*/  IMAD R59, R65, 0x1c, RZ ;  /* 0x0000001c413b7824 */ /* 0x000fe200078e02ff */
[-C--:B------:R-:W-:Y:S01]  /*0380*/  IADD3 R16, P5, R31, R2.reuse, RZ ;  /* 0x000000021f107210 */ /* 0x080fe20007fbe0ff */
[----:B------:R-:W-:Y:S01]  /*0390*/  IMAD R63, R65, 0x1e, RZ ;  /* 0x0000001e413f7824 */ /* 0x000fe200078e02ff */
[-C--:B------:R-:W-:Y:S01]  /*03a0*/  LEA.HI.X.SX32 R11, R11, R3.reuse, 0x1, P6 ;  /* 0x000000030b0b7211 */ /* 0x080fe200030f0eff */
        /* <DEDUP_REMOVED lines=8> */
[----:B------:R-:W-:Y:S01]  /*0430*/  IMAD R67, R65, 0x28, RZ ;  /* 0x0000002841437824 */ /* 0x000fe200078e02ff */
[-C--:B------:R-:W-:Y:S01]  /*0440*/  IADD3 R24, P5, R47, R2.reuse, RZ ;  /* 0x000000022f187210 */ /* 0x080fe20007fbe0ff */
[C---:B------:R-:W-:Y:S01]  /*0450*/  IMAD R77, R65.reuse, 0x32, RZ ;  /* 0x00000032414d7824 */ /* 0x040fe200078e02ff */
[CC--:B------:R-:W-:Y:S01]  /*0460*/  LEA R18, P2, R65.reuse, R2.reuse, 0x4 ;  /* 0x0000000241127211 */ /* 0x0c0fe200078420ff */
[----:B------:R-:W-:Y:S01]  /*0470*/  IMAD R69, R65, 0x2a, RZ ;  /* 0x0000002a41457824 */ /* 0x000fe200078e02ff */
[-C--:B------:R-:W-:Y:S01]  /*0480*/  LEA.HI.X.SX32 R21, R21, R3.reuse, 0x1, P6 ;  /* 0x0000000315157211 */ /* 0x080fe200030f0eff */
[----:B------:R-:W-:Y:S01]  /*0490*/  IMAD R79, R65, 0x34, RZ ;  /* 0x00000034414f7824 */ /* 0x000fe200078e02ff */
[-C--:B------:R-:W-:Y:S01]  /*04a0*/  IADD3 R38, P0, R57, R2.reuse, RZ ;  /* 0x0000000239267210 */ /* 0x080fe20007f1e0ff */
        /* <DEDUP_REMOVED lines=26> */
[----:B------:R0:W2:Y:S01]  /*0650*/  LDG.E.U16 R0, desc[UR28][R2.64] ;  /* 0x0000001c02007981 */ /* 0x0000a2000c1e1500 */
[-C--:B------:R-:W-:Y:S01]  /*0660*/  LEA.HI.X.SX32 R31, R31, R3.reuse, 0x1, P4 ;  /* 0x000000031f1f7211 */ /* 0x080fe200020f0eff */
[----:B------:R-:W-:Y:S01]  /*0670*/  IMAD R61, R65, 0x1d, RZ ;  /* 0x0000001d413d7824 */ /* 0x000fe200078e02ff */
[-C--:B------:R-:W-:Y:S01]  /*0680*/  IADD3 R54, P0, R79, R2.reuse, RZ ;  /* 0x000000024f367210 */ /* 0x080fe20007f1e0ff */
[----:B------:R-:W-:Y:S01]  /*0690*/  IMAD R65, R65, 0x1f, RZ ;  /* 0x0000001f41417824 */ /* 0x000fe200078e02ff */
[----:B------:R-:W-:Y:S01]  /*06a0*/  IADD3 R46, P4, R71, R2, RZ ;  /* 0x00000002472e7210 */ /* 0x000fe20007f9e0ff */
[----:B------:R-:W3:Y:S01]  /*06b0*/  LDG.E.U16 R18, desc[UR28][R18.64] ;  /* 0x0000001c12127981 */ /* 0x000ee2000c1e1500 */
[----:B------:R-:W-:-:S02]  /*06c0*/  LEA.HI.X.SX32 R33, R33, R3, 0x1, P5 ;  /* 0x0000000321217211 */ /* 0x000fc400028f0eff */
[-C--:B------:R-:W-:Y:S01]  /*06d0*/  IADD3 R48, P5, R73, R2.reuse, RZ ;  /* 0x0000000249307210 */ /* 0x080fe20007fbe0ff */
[----:B------:R-:W4:Y:S01]  /*06e0*/  LDG.E.U16 R34, desc[UR28][R34.64] ;  /* 0x0000001c22227981 */ /* 0x000f22000c1e1500 */
[-C--:B------:R-:W-:Y:S02]  /*06f0*/  LEA.HI.X.SX32 R41, R41, R3.reuse, 0x1, P3 ;  /* 0x0000000329297211 */ /* 0x080fe400018f0eff */
[-C--:B------:R-:W-:Y:S01]  /*0700*/  IADD3 R56, P3, R81, R2.reuse, RZ ;  /* 0x0000000251387210 */ /* 0x080fe20007f7e0ff */
[----:B------:R-:W5:Y:S01]  /*0710*/  LDG.E.U16 R50, desc[UR28][R50.64] ;  /* 0x0000001c32327981 */ /* 0x000f62000c1e1500 */
[-C--:B------:R-:W-:Y:S02]  /*0720*/  LEA.HI.X.SX32 R43, R43, R3.reuse, 0x1, P2 ;  /* 0x000000032b2b7211 */ /* 0x080fe400010f0eff */
[----:B------:R-:W-:Y:S01]  /*0730*/  LEA.HI.X.SX32 R53, R53, R3, 0x1, P1 ;  /* 0x0000000335357211 */ /* 0x000fe200008f0eff */
[----:B------:R1:W5:Y:S01]  /*0740*/  LDG.E.U16 R4, desc[UR28][R4.64] ;  /* 0x0000001c04047981 */ /* 0x000362000c1e1500 */
[----:B------:R-:W-:-:S02]  /*0750*/  IADD3 R58, P2, R83, R2, RZ ;  /* 0x00000002533a7210 */ /* 0x000fc40007f5e0ff */
[-C--:B------:R-:W-:Y:S01]  /*0760*/  LEA.HI.X.SX32 R45, R45, R3.reuse, 0x1, P6 ;  /* 0x000000032d2d7211 */ /* 0x080fe200030f0eff */
[----:B------:R-:W5:Y:S01]  /*0770*/  LDG.E.U16 R20, desc[UR28][R20.64] ;  /* 0x0000001c14147981 */ /* 0x000f62000c1e1500 */
[-C--:B------:R-:W-:Y:S02]  /*0780*/  LEA.HI.X.SX32 R55, R55, R3.reuse, 0x1, P0 ;  /* 0x0000000337377211 */ /* 0x080fe400000f0eff */
[-C--:B------:R-:W-:Y:S01]  /*0790*/  IADD3 R60, P6, R85, R2.reuse, RZ ;  /* 0x00000002553c7210 */ /* 0x080fe20007fde0ff */
[----:B------:R-:W5:Y:S01]  /*07a0*/  LDG.E.U16 R36, desc[UR28][R36.64] ;  /* 0x0000001c24247981 */ /* 0x000f62000c1e1500 */
[-C--:B------:R-:W-:Y:S02]  /*07b0*/  LEA.HI.X.SX32 R47, R47, R3.reuse, 0x1, P4 ;  /* 0x000000032f2f7211 */ /* 0x080fe400020f0eff */
[----:B------:R-:W-:Y:S01]  /*07c0*/  IADD3 R62, P4, R87, R2, RZ ;  /* 0x00000002573e7210 */ /* 0x000fe20007f9e0ff */
[----:B------:R-:W5:Y:S01]  /*07d0*/  LDG.E.U16 R52, desc[UR28][R52.64] ;  /* 0x0000001c34347981 */ /* 0x000f62000c1e1500 */
[----:B------:R-:W-:-:S02]  /*07e0*/  LEA.HI.X.SX32 R49, R49, R3, 0x1, P5 ;  /* 0x0000000331317211 */ /* 0x000fc400028f0eff */
[----:B0-----:R-:W-:Y:S01]  /*07f0*/  IADD3 R2, P5, R89, R2, RZ ;  /* 0x0000000259027210 */ /* 0x001fe20007fbe0ff */
[----:B------:R0:W5:Y:S01]  /*0800*/  LDG.E.U16 R6, desc[UR28][R6.64] ;  /* 0x0000001c06067981 */ /* 0x000162000c1e1500 */
[-C--:B------:R-:W-:Y:S02]  /*0810*/  LEA.HI.X.SX32 R57, R57, R3.reuse, 0x1, P3 ;  /* 0x0000000339397211 */ /* 0x080fe400018f0eff */
[-C--:B------:R-:W-:Y:S01]  /*0820*/  LEA.HI.X.SX32 R59, R59, R3.reuse, 0x1, P2 ;  /* 0x000000033b3b7211 */ /* 0x080fe200010f0eff */
[----:B------:R-:W5:Y:S01]  /*0830*/  LDG.E.U16 R22, desc[UR28][R22.64] ;  /* 0x0000001c16167981 */ /* 0x000f62000c1e1500 */
[-C--:B------:R-:W-:Y:S02]  /*0840*/  LEA.HI.X.SX32 R61, R61, R3.reuse, 0x1, P6 ;  /* 0x000000033d3d7211 */ /* 0x080fe400030f0eff */
[-C--:B------:R-:W-:Y:S01]  /*0850*/  LEA.HI.X.SX32 R63, R63, R3.reuse, 0x1, P4 ;  /* 0x000000033f3f7211 */ /* 0x080fe200020f0eff */
[----:B------:R-:W5:Y:S01]  /*0860*/  LDG.E.U16 R38, desc[UR28][R38.64] ;  /* 0x0000001c26267981 */ /* 0x000f62000c1e1500 */
[----:B------:R-:W-:-:S03]  /*0870*/  LEA.HI.X.SX32 R3, R65, R3, 0x1, P5 ;  /* 0x0000000341037211 */ /* 0x000fc600028f0eff */
[----:B------:R-:W5:Y:S04]  /*0880*/  LDG.E.U16 R54, desc[UR28][R54.64] ;  /* 0x0000001c36367981 */ /* 0x000f68000c1e1500 */
[----:B------:R0:W5:Y:S04]  /*0890*/  LDG.E.U16 R8, desc[UR28][R8.64] ;  /* 0x0000001c08087981 */ /* 0x000168000c1e1500 */
[----:B------:R-:W5:Y:S04]  /*08a0*/  LDG.E.U16 R24, desc[UR28][R24.64] ;  /* 0x0000001c18187981 */ /* 0x000f68000c1e1500 */
[----:B------:R-:W5:Y:S04]  /*08b0*/  LDG.E.U16 R40, desc[UR28][R40.64] ;  /* 0x0000001c28287981 */ /* 0x000f68000c1e1500 */
[----:B------:R-:W5:Y:S04]  /*08c0*/  LDG.E.U16 R56, desc[UR28][R56.64] ;  /* 0x0000001c38387981 */ /* 0x000f68000c1e1500 */
[----:B------:R-:W5:Y:S04]  /*08d0*/  LDG.E.U16 R26, desc[UR28][R26.64] ;  /* 0x0000001c1a1a7981 */ /* 0x000f68000c1e1500 */
[----:B------:R0:W5:Y:S04]  /*08e0*/  LDG.E.U16 R10, desc[UR28][R10.64] ;  /* 0x0000001c0a0a7981 */ /* 0x000168000c1e1500 */
[----:B------:R-:W5:Y:S04]  /*08f0*/  LDG.E.U16 R42, desc[UR28][R42.64] ;  /* 0x0000001c2a2a7981 */ /* 0x000f68000c1e1500 */
        /* <DEDUP_REMOVED lines=12> */
[----:B------:R0:W5:Y:S01]  /*09c0*/  LDG.E.U16 R2, desc[UR28][R2.64] ;  /* 0x0000001c02027981 */ /* 0x000162000c1e1500 */
[----:B------:R-:W1:Y:S01]  /*09d0*/  S2UR UR4, SR_CgaCtaId ;  /* 0x00000000000479c3 */ /* 0x000e620000008800 */
[----:B------:R-:W-:-:S02]  /*09e0*/  UMOV UR20, 0x400 ;  /* 0x0000040000147882 */ /* 0x000fc40000000000 */
[----:B-1----:R-:W-:-:S05]  /*09f0*/  ULEA UR20, UR4, UR20, 0x18 ;  /* 0x0000001404147291 */ /* 0x002fca000f8ec03f */
[----:B------:R-:W1:Y:S01]  /*0a00*/  S2UR UR4, SR_CTAID.X ;  /* 0x00000000000479c3 */ /* 0x000e620000002500 */
[C---:B------:R-:W-:Y:S01]  /*0a10*/  IMAD.SHL.U32 R5, R184.reuse, 0x2, RZ ;  /* 0x00000002b8057824 */ /* 0x040fe200078e00ff */
[----:B0-----:R-:W-:-:S04]  /*0a20*/  LOP3.LUT R7, R184, 0xc0, RZ, 0xc0, !PT ;  /* 0x000000c0b8077812 */ /* 0x001fc800078ec0ff */
[----:B------:R-:W-:-:S05]  /*0a30*/  LOP3.LUT R64, R5, 0x7e, RZ, 0xc0, !PT ;  /* 0x0000007e05407812 */ /* 0x000fca00078ec0ff */
[----:B------:R-:W-:Y:S01]  /*0a40*/  IMAD R9, R7, 0x40, R64 ;  /* 0x0000004007097824 */ /* 0x000fe200078e0240 */
[----:B-1----:R-:W-:-:S04]  /*0a50*/  USHF.L.U32 UR4, UR4, 0x8, URZ ;  /* 0x0000000804047899 */ /* 0x002fc8000800063f */
[----:B------:R-:W-:-:S04]  /*0a60*/  UIADD3 UR17, UR4, 0x100, URZ ;  /* 0x0000010004117890 */ /* 0x000fc8000fffe03f */
[----:B------:R-:W-:Y:S01]  /*0a70*/  UISETP.GE.AND UP0, UPT, UR17, 0x1, UPT ;  /* 0x000000011100788c */ /* 0x000fe2000bf06270 */
[C---:B------:R-:W-:Y:S02]  /*0a80*/  LOP3.LUT R11, R9.reuse, 0x10, RZ, 0x3c, !PT ;  /* 0x00000010090b7812 */ /* 0x040fe400078e3cff */
[----:B------:R-:W-:-:S03]  /*0a90*/  LOP3.LUT R3, R9, 0x20, RZ, 0x3c, !PT ;  /* 0x0000002009037812 */ /* 0x000fc600078e3cff */
[----:B------:R-:W-:Y:S02]  /*0aa0*/  PLOP3.LUT P0, PT, PT, PT, UP0, 0x80, 0x0 ;  /* 0x000000000000781c */ /* 0x000fe40003f0f008 */
[C---:B------:R-:W-:Y:S02]  /*0ab0*/  LOP3.LUT R13, R9.reuse, 0x30, RZ, 0x3c, !PT ;  /* 0x00000030090d7812 */ /* 0x040fe400078e3cff */
[----:B------:R-:W-:Y:S01]  /*0ac0*/  LOP3.LUT R15, R9, 0x40, RZ, 0x3c, !PT ;  /* 0x00000040090f7812 */ /* 0x000fe200078e3cff */
[----:B------:R-:W-:Y:S01]  /*0ad0*/  IMAD.MOV.U32 R128, RZ, RZ, -0x800000 ;  /* 0xff800000ff807424 */ /* 0x000fe200078e00ff */
[----:B------:R-:W-:Y:S01]  /*0ae0*/  CS2R R168, SRZ ;  /* 0x0000000000a87805 */ /* 0x000fe2000001ff00 */
[----:B------:R-:W-:Y:S01]  /*0af0*/  IMAD.MOV.U32 R151, RZ, RZ, -0x800000 ;  /* 0xff800000ff977424 */ /* 0x000fe200078e00ff */
[----:B------:R-:W-:Y:S02]  /*0b00*/  CS2R R170, SRZ ;  /* 0x0000000000aa7805 */ /* 0x000fe4000001ff00 */
[----:B------:R-:W-:-:S02]  /*0b10*/  CS2R R172, SRZ ;  /* 0x0000000000ac7805 */ /* 0x000fc4000001ff00 */
[----:B------:R-:W-:Y:S02]  /*0b20*/  CS2R R174, SRZ ;  /* 0x0000000000ae7805 */ /* 0x000fe4000001ff00 */
[----:B------:R-:W-:Y:S02]  /*0b30*/  CS2R R176, SRZ ;  /* 0x0000000000b07805 */ /* 0x000fe4000001ff00 */
[----:B------:R-:W-:Y:S02]  /*0b40*/  CS2R R178, SRZ ;  /* 0x0000000000b27805 */ /* 0x000fe4000001ff00 */
[----:B------:R-:W-:Y:S02]  /*0b50*/  CS2R R180, SRZ ;  /* 0x0000000000b47805 */ /* 0x000fe4000001ff00 */
        /* <DEDUP_REMOVED lines=8> */
[----:B------:R-:W-:Y:S01]  /*0be0*/  CS2R R166, SRZ ;  /* 0x0000000000a67805 */ /* 0x000fe2000001ff00 */
[----:B--2---:R-:W-:Y:S04]  /*0bf0*/  STS.U16 [R9+UR20], R0 ;  /* 0x0000000009007988 */ /* 0x004fe80008000414 */
[----:B---3--:R-:W-:Y:S04]  /*0c00*/  STS.U16 [R9+UR20+0x400], R18 ;  /* 0x0004001209007988 */ /* 0x008fe80008000414 */
[----:B----4-:R-:W-:Y:S04]  /*0c10*/  STS.U16 [R9+UR20+0x800], R34 ;  /* 0x0008002209007988 */ /* 0x010fe80008000414 */
[----:B-----5:R-:W-:Y:S04]  /*0c20*/  STS.U16 [R9+UR20+0xc00], R50 ;  /* 0x000c003209007988 */ /* 0x020fe80008000414 */
[----:B------:R-:W-:Y:S04]  /*0c30*/  STS.U16 [R11+UR20+0x80], R4 ;  /* 0x000080040b007988 */ /* 0x000fe80008000414 */
[----:B------:R-:W-:Y:S04]  /*0c40*/  STS.U16 [R11+UR20+0x480], R20 ;  /* 0x000480140b007988 */ /* 0x000fe80008000414 */
[----:B------:R-:W-:Y:S04]  /*0c50*/  STS.U16 [R11+UR20+0x880], R36 ;  /* 0x000880240b007988 */ /* 0x000fe80008000414 */
[----:B------:R0:W-:Y:S04]  /*0c60*/  STS.U16 [R11+UR20+0xc80], R52 ;  /* 0x000c80340b007988 */ /* 0x0001e80008000414 */
[----:B------:R-:W-:Y:S04]  /*0c70*/  STS.U16 [R3+UR20+0x100], R6 ;  /* 0x0001000603007988 */ /* 0x000fe80008000414 */
[----:B------:R-:W-:Y:S01]  /*0c80*/  STS.U16 [R3+UR20+0x500], R22 ;  /* 0x0005001603007988 */ /* 0x000fe20008000414 */
[----:B0-----:R-:W-:-:S03]  /*0c90*/  LOP3.LUT R11, R9, 0x50, RZ, 0x3c, !PT ;  /* 0x00000050090b7812 */ /* 0x001fc600078e3cff */
[----:B------:R-:W-:Y:S04]  /*0ca0*/  STS.U16 [R3+UR20+0x900], R38 ;  /* 0x0009002603007988 */ /* 0x000fe80008000414 */
[----:B------:R0:W-:Y:S04]  /*0cb0*/  STS.U16 [R3+UR20+0xd00], R54 ;  /* 0x000d003603007988 */ /* 0x0001e80008000414 */
[----:B------:R-:W-:Y:S04]  /*0cc0*/  STS.U16 [R13+UR20+0x180], R8 ;  /* 0x000180080d007988 */ /* 0x000fe80008000414 */
[----:B------:R-:W-:Y:S01]  /*0cd0*/  STS.U16 [R13+UR20+0x580], R24 ;  /* 0x000580180d007988 */ /* 0x000fe20008000414 */
[----:B0-----:R-:W-:-:S02]  /*0ce0*/  LOP3.LUT R3, R9, 0x60, RZ, 0x3c, !PT ;  /* 0x0000006009037812 */ /* 0x001fc400078e3cff */
[----:B------:R-:W-:Y:S01]  /*0cf0*/  LOP3.LUT R9, R9, 0x70, RZ, 0x3c, !PT ;  /* 0x0000007009097812 */ /* 0x000fe200078e3cff */
[----:B------:R-:W-:Y:S04]  /*0d00*/  STS.U16 [R13+UR20+0x980], R40 ;  /* 0x000980280d007988 */ /* 0x000fe80008000414 */
        /* <DEDUP_REMOVED lines=8> */
[----:B------:R0:W-:Y:S04]  /*0d90*/  STS.U16 [R11+UR20+0xe80], R60 ;  /* 0x000e803c0b007988 */ /* 0x0001e80008000414 */
[----:B------:R-:W-:Y:S04]  /*0da0*/  STS.U16 [R3+UR20+0x300], R14 ;  /* 0x0003000e03007988 */ /* 0x000fe80008000414 */
[----:B------:R-:W-:Y:S04]  /*0db0*/  STS.U16 [R3+UR20+0x700], R30 ;  /* 0x0007001e03007988 */ /* 0x000fe80008000414 */
[----:B------:R-:W-:Y:S04]  /*0dc0*/  STS.U16 [R3+UR20+0xb00], R46 ;  /* 0x000b002e03007988 */ /* 0x000fe80008000414 */
[----:B------:R1:W-:Y:S01]  /*0dd0*/  STS.U16 [R3+UR20+0xf00], R62 ;  /* 0x000f003e03007988 */ /* 0x0003e20008000414 */
[----:B0-----:R-:W-:-:S03]  /*0de0*/  IMAD.MOV.U32 R11, RZ, RZ, 0x3f800000 ;  /* 0x3f800000ff0b7424 */ /* 0x001fc600078e00ff */
[----:B------:R-:W-:Y:S01]  /*0df0*/  STS.U16 [R9+UR20+0x380], R16 ;  /* 0x0003801009007988 */ /* 0x000fe20008000414 */
[----:B------:R-:W-:-:S03]  /*0e00*/  IMAD.MOV.U32 R4, RZ, RZ, -0x800000 ;  /* 0xff800000ff047424 */ /* 0x000fc600078e00ff */
[----:B------:R-:W-:Y:S01]  /*0e10*/  STS.U16 [R9+UR20+0x780], R32 ;  /* 0x0007802009007988 */ /* 0x000fe20008000414 */
[----:B------:R-:W-:-:S03]  /*0e20*/  IMAD.MOV.U32 R0, RZ, RZ, -0x800000 ;  /* 0xff800000ff007424 */ /* 0x000fc600078e00ff */
[----:B------:R-:W-:Y:S01]  /*0e30*/  STS.U16 [R9+UR20+0xb80], R48 ;  /* 0x000b803009007988 */ /* 0x000fe20008000414 */
[----:B------:R-:W-:-:S03]  /*0e40*/  IMAD.MOV.U32 R12, RZ, RZ, 0x3f800000 ;  /* 0x3f800000ff0c7424 */ /* 0x000fc600078e00ff */
[----:B------:R0:W-:Y:S01]  /*0e50*/  STS.U16 [R9+UR20+0xf80], R2 ;  /* 0x000f800209007988 */ /* 0x0001e20008000414 */
[----:B------:R-:W-:Y:S01]  /*0e60*/  IMAD.MOV.U32 R13, RZ, RZ, 0x3f800000 ;  /* 0x3f800000ff0d7424 */ /* 0x000fe200078e00ff */
[C---:B-1----:R-:W-:Y:S01]  /*0e70*/  LOP3.LUT R3, R184.reuse, 0xe0, RZ, 0xc0, !PT ;  /* 0x000000e0b8037812 */ /* 0x042fe200078ec0ff */
[----:B------:R-:W-:Y:S01]  /*0e80*/  IMAD.MOV.U32 R14, RZ, RZ, 0x3f800000 ;  /* 0x3f800000ff0e7424 */ /* 0x000fe200078e00ff */
[----:B0-----:R-:W-:Y:S01]  /*0e90*/  LOP3.LUT R2, R184, 0xff, RZ, 0xc0, !PT ;  /* 0x000000ffb8027812 */ /* 0x001fe200078ec0ff */
[----:B------:R-:W-:Y:S06]  /*0ea0*/  @!P0 BRA `(.L_x_0) ;  /* 0x0000007800bc8947 */ /* 0x000fec0003800000 */
[--C-:B------:R-:W-:Y:S01]  /*0eb0*/  SHF.R.U32.HI R0, RZ, 0x5, R184.reuse ;  /* 0x00000005ff007819 */ /* 0x100fe200000116b8 */
[----:B------:R-:W-:Y:S01]  /*0ec0*/  IMAD.SHL.U32 R2, R2, 0x2, RZ ;  /* 0x0000000202027824 */ /* 0x000fe200078e00ff */
[----:B------:R-:W-:Y:S01]  /*0ed0*/  ULDC.64 UR8, c[0x0][0x250] ;  /* 0x0000940000087ab9 */ /* 0x000fe20000000a00 */
[----:B------:R-:W-:Y:S01]  /*0ee0*/  SHF.R.U32.HI R7, RZ, 0x2, R7 ;  /* 0x00000002ff077819 */ /* 0x000fe20000011607 */
[----:B------:R-:W-:Y:S01]  /*0ef0*/  ULDC.64 UR12, c[0x0][0x260] ;  /* 0x00009800000c7ab9 */ /* 0x000fe20000000a00 */
[----:B------:R-:W-:Y:S01]  /*0f00*/  R2UR UR16, R0 ;  /* 0x00000000001072ca */ /* 0x000fe200000e0000 */
[----:B------:R-:W-:Y:S01]  /*0f10*/  UIMAD UR8, UR21, UR8, URZ ;  /* 0x00000008150872a4 */ /* 0x000fe2000f8e023f */
[----:B------:R-:W-:Y:S01]  /*0f20*/  LOP3.LUT R0, R184, 0x1f, RZ, 0xc0, !PT ;  /* 0x0000001fb8007812 */ /* 0x000fe200078ec0ff */
[----:B------:R-:W-:Y:S01]  /*0f30*/  ULDC UR5, c[0x0][0x258] ;  /* 0x0000960000057ab9 */ /* 0x000fe20000000800 */
[----:B------:R-:W-:Y:S01]  /*0f40*/  UIMAD UR12, UR21, UR12, URZ ;  /* 0x0000000c150c72a4 */ /* 0x000fe2000f8e023f */
[----:B------:R-:W-:Y:S01]  /*0f50*/  LOP3.LUT R7, R2, R7, RZ, 0x3c, !PT ;  /* 0x0000000702077212 */ /* 0x000fe200078e3cff */
[----:B------:R-:W-:Y:S01]  /*0f60*/  ULDC.64 UR10, c[0x0][0x218] ;  /* 0x00008600000a7ab9 */ /* 0x000fe20000000a00 */
[----:B------:R-:W-:Y:S01]  /*0f70*/  IMAD R0, R0, UR5, RZ ;  /* 0x0000000500007c24 */ /* 0x000fe2000f8e02ff */
[C---:B------:R-:W-:Y:S01]  /*0f80*/  LOP3.LUT P0, RZ, R184.reuse, 0x80, RZ, 0xc0, !PT ;  /* 0x00000080b8ff7812 */ /* 0x040fe2000780c0ff */
[----:B------:R-:W-:Y:S01]  /*0f90*/  USHF.L.U32 UR5, UR8, 0x1, URZ ;  /* 0x0000000108057899 */ /* 0x000fe2000800063f */
[----:B------:R-:W-:Y:S01]  /*0fa0*/  LOP3.LUT R2, R184, 0x7f, RZ, 0xc0, !PT ;  /* 0x0000007fb8027812 */ /* 0x000fe200078ec0ff */
[----:B------:R-:W-:Y:S01]  /*0fb0*/  USHF.L.U32 UR6, UR12, 0x1, URZ ;  /* 0x000000010c067899 */ /* 0x000fe2000800063f */
[----:B------:R-:W-:Y:S01]  /*0fc0*/  SHF.R.U32.HI R8, RZ, 0x1, R3 ;  /* 0x00000001ff087819 */ /* 0x000fe20000011603 */
[----:B------:R-:W-:Y:S01]  /*0fd0*/  ULDC.64 UR14, c[0x0][0x220] ;  /* 0x00008800000e7ab9 */ /* 0x000fe20000000a00 */
[----:B------:R-:W-:Y:S01]  /*0fe0*/  SEL R4, RZ, 0x90, !P0 ;  /* 0x00000090ff047807 */ /* 0x000fe20004000000 */
[----:B------:R-:W-:Y:S01]  /*0ff0*/  IMAD R3, R2, UR13, RZ ;  /* 0x0000000d02037c24 */ /* 0x000fe2000f8e02ff */
[--C-:B------:R-:W-:Y:S01]  /*1000*/  SHF.R.U32.HI R9, RZ, 0x2, R184.reuse ;  /* 0x00000002ff097819 */ /* 0x100fe200000116b8 */
[----:B------:R-:W-:Y:S01]  /*1010*/  IMAD.SHL.U32 R2, R0, 0x2, RZ ;  /* 0x0000000200027824 */ /* 0x000fe200078e00ff */
[----:B------:R-:W-:Y:S01]  /*1020*/  LOP3.LUT R6, R4, 0x7e, R5, 0x78, !PT ;  /* 0x0000007e04067812 */ /* 0x000fe200078e7805 */
[----:B------:R-:W-:Y:S01]  /*1030*/  IMAD.U32 R245, RZ, RZ, UR5 ;  /* 0x00000005fff57e24 */ /* 0x000fe2000f8e00ff */
[----:B------:R-:W-:Y:S01]  /*1040*/  SGXT.U32 R9, R9, 0x3 ;  /* 0x000000030909781a */ /* 0x000fe20000000000 */
[----:B------:R-:W-:Y:S01]  /*1050*/  IMAD.U32 R185, RZ, RZ, UR6 ;  /* 0x00000006ffb97e24 */ /* 0x000fe2000f8e00ff */
[----:B------:R-:W-:Y:S01]  /*1060*/  UIMAD.WIDE UR6, UR12, 0x2, URZ ;  /* 0x000000020c0678a5 */ /* 0x000fe2000f8e023f */
[C---:B------:R-:W-:Y:S01]  /*1070*/  IMAD.SHL.U32 R4, R3.reuse, 0x2, RZ ;  /* 0x0000000203047824 */ /* 0x040fe200078e00ff */
[----:B------:R-:W-:Y:S01]  /*1080*/  IADD3 R245, P0, P1, R2, UR10, R245 ;  /* 0x0000000a02f57c10 */ /* 0x000fe2000f91e0f5 */
[----:B------:R-:W0:Y:S01]  /*1090*/  LDC R23, c[0x0][0x268] ;  /* 0x00009a00ff177b82 */ /* 0x000e220000000800 */
[--C-:B------:R-:W-:Y:S01]  /*10a0*/  SHF.R.U32.HI R2, RZ, 0x5, R184.reuse ;  /* 0x00000005ff027819 */ /* 0x100fe200000116b8 */
[----:B------:R-:W-:Y:S01]  /*10b0*/  IMAD.HI R3, R3, 0x2, RZ ;  /* 0x0000000203037827 */ /* 0x000fe200078e02ff */
[----:B------:R-:W-:Y:S01]  /*10c0*/  IADD3 R185, P2, P3, R4, UR14, R185 ;  /* 0x0000000e04b97c10 */ /* 0x000fe2000fb5e0b9 */
[----:B------:R-:W-:Y:S01]  /*10d0*/  UMOV UR6, URZ ;  /* 0x0000003f00067c82 */ /* 0x000fe20008000000 */
[----:B------:R-:W-:Y:S01]  /*10e0*/  LOP3.LUT R8, R8, UR4, R9, 0xfe, !PT ;  /* 0x0000000408087c12 */ /* 0x000fe2000f8efe09 */
[----:B------:R-:W-:Y:S01]  /*10f0*/  IMAD.U32 R4, RZ, RZ, UR7 ;  /* 0x00000007ff047e24 */ /* 0x000fe2000f8e00ff */
[----:B------:R-:W-:Y:S01]  /*1100*/  UIMAD.WIDE UR4, UR8, 0x2, URZ ;  /* 0x00000002080478a5 */ /* 0x000fe2000f8e023f */
[----:B------:R-:W-:Y:S01]  /*1110*/  SGXT.U32 R2, R2, 0x3 ;  /* 0x000000030202781a */ /* 0x000fe20000000000 */
[----:B------:R-:W-:Y:S01]  /*1120*/  IMAD.HI R0, R0, 0x2, RZ ;  /* 0x0000000200007827 */ /* 0x000fe200078e02ff */
[----:B------:R-:W-:Y:S01]  /*1130*/  SHF.R.U32.HI R5, RZ, 0x7, R184 ;  /* 0x00000007ff057819 */ /* 0x000fe200000116b8 */
[----:B------:R-:W-:Y:S01]  /*1140*/  UIADD3 UR7, UR20, 0x4000, URZ ;  /* 0x0000400014077890 */ /* 0x000fe2000fffe03f */
[----:B------:R-:W-:Y:S01]  /*1150*/  IADD3.X R19, R3, UR15, R4, P2, P3 ;  /* 0x0000000f03137c10 */ /* 0x000fe200097e6404 */
[----:B------:R-:W-:Y:S01]  /*1160*/  IMAD R2, R2, UR9, RZ ;  /* 0x0000000902027c24 */ /* 0x000fe2000f8e02ff */
[----:B------:R-:W-:Y:S01]  /*1170*/  UMOV UR38, 0xfffffffe ;  /* 0xfffffffe00267882 */ /* 0x000fe20000000000 */
[----:B------:R-:W-:Y:S01]  /*1180*/  IMAD.U32 R3, RZ, RZ, UR9 ;  /* 0x00000009ff037e24 */ /* 0x000fe2000f8e00ff */
[----:B------:R-:W-:Y:S01]  /*1190*/  USHF.R.U32.HI UR7, URZ, 0x4, UR7 ;  /* 0x000000043f077899 */ /* 0x000fe20008011607 */
[----:B------:R-:W-:Y:S01]  /*11a0*/  IMAD.U32 R21, RZ, RZ, UR5 ;  /* 0x00000005ff157e24 */ /* 0x000fe2000f8e00ff */
[----:B------:R-:W-:Y:S01]  /*11b0*/  UMOV UR39, 0x7fffffdf ;  /* 0x7fffffdf00277882 */ /* 0x000fe20000000000 */
[----:B------:R-:W-:Y:S01]  /*11c0*/  IMAD.U32 R4, RZ, RZ, UR9 ;  /* 0x00000009ff047e24 */ /* 0x000fe2000f8e00ff */
[----:B------:R-:W-:Y:S01]  /*11d0*/  USGXT.U32 UR34, UR7, 0xe ;  /* 0x0000000e0722789a */ /* 0x000fe20008000000 */
[----:B------:R-:W-:Y:S01]  /*11e0*/  IMAD R3, R3, 0x8, R2 ;  /* 0x0000000803037824 */ /* 0x000fe200078e0202 */
[----:B------:R-:W-:Y:S01]  /*11f0*/  IADD3.X R21, R0, UR11, R21, P0, P1 ;  /* 0x0000000b00157c10 */ /* 0x000fe200087e2415 */
[----:B------:R-:W-:Y:S01]  /*1200*/  IMAD.SHL.U32 R9, R184, 0x40, RZ ;  /* 0x00000040b8097824 */ /* 0x000fe200078e00ff */
[----:B------:R-:W-:Y:S01]  /*1210*/  SGXT.U32 R0, R5, 0x1 ;  /* 0x000000010500781a */ /* 0x000fe20000000000 */
[----:B------:R-:W-:Y:S01]  /*1220*/  IMAD.U32 R5, RZ, RZ, UR9 ;  /* 0x00000009ff057e24 */ /* 0x000fe2000f8e00ff */
[C---:B------:R-:W-:Y:S01]  /*1230*/  LEA R186, P1, R3.reuse, R245, 0x1 ;  /* 0x000000f503ba7211 */ /* 0x040fe200078208ff */
[----:B------:R-:W-:Y:S01]  /*1240*/  IMAD R4, R4, 0x8, R3 ;  /* 0x0000000804047824 */ /* 0x000fe200078e0203 */
[----:B------:R-:W-:Y:S01]  /*1250*/  LOP3.LUT R9, R6, 0x1000, R9, 0xf8, !PT ;  /* 0x0000100006097812 */ /* 0x000fe200078ef809 */
[----:B------:R-:W-:Y:S01]  /*1260*/  IMAD.U32 R6, RZ, RZ, UR9 ;  /* 0x00000009ff067e24 */ /* 0x000fe2000f8e00ff */
[----:B------:R-:W-:Y:S01]  /*1270*/  LEA.HI.X.SX32 R187, R3, R21, 0x1, P1 ;  /* 0x0000001503bb7211 */ /* 0x000fe200008f0eff */
[----:B------:R-:W-:Y:S01]  /*1280*/  IMAD R5, R5, 0x8, R4 ;  /* 0x0000000805057824 */ /* 0x000fe200078e0204 */
[----:B------:R-:W-:Y:S01]  /*1290*/  LEA R190, P0, R2, R245, 0x1 ;  /* 0x000000f502be7211 */ /* 0x000fe200078008ff */
[----:B0-----:R-:W-:Y:S01]  /*12a0*/  IMAD R12, R0, R23, RZ ;  /* 0x00000017000c7224 */ /* 0x001fe200078e02ff */
[----:B------:R-:W-:Y:S01]  /*12b0*/  LEA R188, P2, R4, R245, 0x1 ;  /* 0x000000f504bc7211 */ /* 0x000fe200078408ff */
[----:B------:R-:W-:Y:S01]  /*12c0*/  IMAD.U32 R11, RZ, RZ, UR9 ;  /* 0x00000009ff0b7e24 */ /* 0x000fe2000f8e00ff */
[-C--:B------:R-:W-:Y:S01]  /*12d0*/  LEA.HI.X.SX32 R191, R2, R21.reuse, 0x1, P0 ;  /* 0x0000001502bf7211 */ /* 0x080fe200000f0eff */
[----:B------:R-:W-:Y:S01]  /*12e0*/  IMAD R0, R6, 0x8, R5 ;  /* 0x0000000806007824 */ /* 0x000fe200078e0205 */
[----:B------:R0:W-:Y:S01]  /*12f0*/  STL.64 [R1+0x50], R186 ;  /* 0x000050ba01007387 */ /* 0x0001e20000100a00 */
[----:B------:R-:W-:Y:S01]  /*1300*/  IMAD.U32 R15, RZ, RZ, UR9 ;  /* 0x00000009ff0f7e24 */ /* 0x000fe2000f8e00ff */
[----:B------:R-:W-:Y:S01]  /*1310*/  LEA.HI.X.SX32 R189, R4, R21, 0x1, P2 ;  /* 0x0000001504bd7211 */ /* 0x000fe200010f0eff */
[----:B------:R-:W-:Y:S01]  /*1320*/  IMAD R6, R11, 0x8, R0 ;  /* 0x000000080b067824 */ /* 0x000fe200078e0200 */
[----:B------:R-:W-:Y:S01]  /*1330*/  STL.64 [R1+0x58], R190 ;  /* 0x000058be01007387 */ /* 0x000fe20000100a00 */
[----:B------:R-:W-:Y:S01]  /*1340*/  IMAD.U32 R17, RZ, RZ, UR9 ;  /* 0x00000009ff117e24 */ /* 0x000fe2000f8e00ff */
[----:B------:R-:W-:Y:S01]  /*1350*/  UIADD3 UR8, UP0, UR34, 0x2, URZ ;  /* 0x0000000222087890 */ /* 0x000fe2000ff1e03f */
[----:B------:R-:W-:Y:S01]  /*1360*/  IMAD R10, R15, 0x8, R6 ;  /* 0x000000080f0a7824 */ /* 0x000fe200078e0206 */
[----:B------:R1:W-:Y:S01]  /*1370*/  STL.64 [R1+0x48], R188 ;  /* 0x000048bc01007387 */ /* 0x0003e20000100a00 */
[----:B------:R-:W-:Y:S01]  /*1380*/  IMAD.U32 R16, RZ, RZ, UR9 ;  /* 0x00000009ff107e24 */ /* 0x000fe2000f8e00ff */
[----:B------:R-:W-:Y:S01]  /*1390*/  UIADD3.X UR7, UR6, 0x40000040, URZ, UP0, !UPT ;  /* 0x4000004006077890 */ /* 0x000fe200087fe43f */
[----:B------:R-:W-:Y:S01]  /*13a0*/  IMAD R11, R17, 0x8, R10 ;  /* 0x00000008110b7824 */ /* 0x000fe200078e020a */
[C---:B0-----:R-:W-:Y:S01]  /*13b0*/  LEA R186, P0, R5.reuse, R245, 0x1 ;  /* 0x000000f505ba7211 */ /* 0x041fe200078008ff */
[----:B------:R-:W-:Y:S01]  /*13c0*/  IMAD.U32 R25, RZ, RZ, UR9 ;  /* 0x00000009ff197e24 */ /* 0x000fe2000f8e00ff */
[----:B------:R-:W-:Y:S01]  /*13d0*/  CS2R R168, SRZ ;  /* 0x0000000000a87805 */ /* 0x000fe2000001ff00 */
[----:B------:R-:W-:Y:S01]  /*13e0*/  IMAD R2, R16, 0x8, R11 ;  /* 0x0000000810027824 */ /* 0x000fe200078e020b */
[----:B------:R-:W-:Y:S01]  /*13f0*/  LEA.HI.X.SX32 R187, R5, R21, 0x1, P0 ;  /* 0x0000001505bb7211 */ /* 0x000fe200000f0eff */
[----:B------:R-:W-:Y:S01]  /*1400*/  IMAD.U32 R18, RZ, RZ, UR9 ;  /* 0x00000009ff127e24 */ /* 0x000fe2000f8e00ff */
[----:B------:R-:W-:Y:S01]  /*1410*/  CS2R R170, SRZ ;  /* 0x0000000000aa7805 */ /* 0x000fe2000001ff00 */
[----:B------:R-:W-:Y:S01]  /*1420*/  IMAD R3, R25, 0x8, R2 ;  /* 0x0000000819037824 */ /* 0x000fe200078e0202 */
[----:B-1----:R-:W-:Y:S01]  /*1430*/  LEA R188, P0, R0, R245, 0x1 ;  /* 0x000000f500bc7211 */ /* 0x002fe200078008ff */
[----:B------:R0:W-:Y:S01]  /*1440*/  STL.64 [R1+0x40], R186 ;  /* 0x000040ba01007387 */ /* 0x0001e20000100a00 */
[----:B------:R-:W-:Y:S01]  /*1450*/  IMAD.U32 R27, RZ, RZ, UR9 ;  /* 0x00000009ff1b7e24 */ /* 0x000fe2000f8e00ff */
[----:B------:R-:W-:Y:S01]  /*1460*/  CS2R R172, SRZ ;  /* 0x0000000000ac7805 */ /* 0x000fe2000001ff00 */
[----:B------:R-:W-:Y:S01]  /*1470*/  IMAD R4, R18, 0x8, R3 ;  /* 0x0000000812047824 */ /* 0x000fe200078e0203 */
[----:B------:R-:W-:Y:S01]  /*1480*/  LEA.HI.X.SX32 R189, R0, R21, 0x1, P0 ;  /* 0x0000001500bd7211 */ /* 0x000fe200000f0eff */
[----:B------:R-:W-:Y:S01]  /*1490*/  IMAD.U32 R29, RZ, RZ, UR9 ;  /* 0x00000009ff1d7e24 */ /* 0x000fe2000f8e00ff */
[C---:B------:R-:W-:Y:S01]  /*14a0*/  LEA R190, P0, R10.reuse, R245, 0x1 ;  /* 0x000000f50abe7211 */ /* 0x040fe200078008ff */
[----:B------:R-:W-:Y:S01]  /*14b0*/  IMAD R0, R27, 0x8, R4 ;  /* 0x000000081b007824 */ /* 0x000fe200078e0204 */
[----:B------:R-:W-:Y:S01]  /*14c0*/  CS2R R174, SRZ ;  /* 0x0000000000ae7805 */ /* 0x000fe2000001ff00 */
[----:B------:R1:W-:Y:S01]  /*14d0*/  STL.64 [R1+0x38], R188 ;  /* 0x000038bc01007387 */ /* 0x0003e20000100a00 */
[----:B------:R-:W-:Y:S01]  /*14e0*/  IMAD R13, R23, 0x2, R12 ;  /* 0x00000002170d7824 */ /* 0x000fe200078e020c */
[----:B------:R-:W-:Y:S01]  /*14f0*/  LEA.HI.X.SX32 R191, R10, R21, 0x1, P0 ;  /* 0x000000150abf7211 */ /* 0x000fe200000f0eff */
[----:B------:R-:W-:Y:S01]  /*1500*/  IMAD.U32 R20, RZ, RZ, UR9 ;  /* 0x00000009ff147e24 */ /* 0x000fe2000f8e00ff */
[C---:B0-----:R-:W-:Y:S01]  /*1510*/  LEA R186, P1, R6.reuse, R245, 0x1 ;  /* 0x000000f506ba7211 */ /* 0x041fe200078208ff */
[----:B------:R-:W-:Y:S01]  /*1520*/  IMAD R5, R29, 0x8, R0 ;  /* 0x000000081d057824 */ /* 0x000fe200078e0200 */
[----:B------:R-:W-:Y:S01]  /*1530*/  CS2R R176, SRZ ;  /* 0x0000000000b07805 */ /* 0x000fe2000001ff00 */
[C---:B------:R-:W-:Y:S01]  /*1540*/  IMAD R14, R23.reuse, 0x2, R13 ;  /* 0x00000002170e7824 */ /* 0x040fe200078e020d */
[----:B------:R-:W-:Y:S01]  /*1550*/  LEA.HI.X.SX32 R187, R6, R21, 0x1, P1 ;  /* 0x0000001506bb7211 */ /* 0x000fe200008f0eff */
[----:B------:R-:W-:Y:S01]  /*1560*/  IMAD.U32 R31, RZ, RZ, UR9 ;  /* 0x00000009ff1f7e24 */ /* 0x000fe2000f8e00ff */
[----:B------:R-:W-:Y:S01]  /*1570*/  CS2R R178, SRZ ;  /* 0x0000000000b27805 */ /* 0x000fe2000001ff00 */
[----:B------:R-:W-:Y:S01]  /*1580*/  IMAD R15, R23, 0x2, R14 ;  /* 0x00000002170f7824 */ /* 0x000fe200078e020e */
[----:B-1----:R-:W-:Y:S01]  /*1590*/  LEA R188, P1, R11, R245, 0x1 ;  /* 0x000000f50bbc7211 */ /* 0x002fe200078208ff */
[----:B------:R0:W-:Y:S01]  /*15a0*/  STL.64 [R1+0x30], R186 ;  /* 0x000030ba01007387 */ /* 0x0001e20000100a00 */
[----:B------:R-:W-:Y:S01]  /*15b0*/  IMAD.U32 R33, RZ, RZ, UR9 ;  /* 0x00000009ff217e24 */ /* 0x000fe2000f8e00ff */
[----:B------:R-:W-:-:S02]  /*15c0*/  CS2R R180, SRZ ;  /* 0x0000000000b47805 */ /* 0x000fc4000001ff00 */
[----:B------:R-:W-:Y:S01]  /*15d0*/  LEA.HI.X.SX32 R189, R11, R21, 0x1, P1 ;  /* 0x000000150bbd7211 */ /* 0x000fe200008f0eff */
[C---:B------:R-:W-:Y:S01]  /*15e0*/  IMAD R16, R23.reuse, 0x2, R15 ;  /* 0x0000000217107824 */ /* 0x040fe200078e020f */
[----:B------:R-:W-:Y:S01]  /*15f0*/  STL.64 [R1+0x28], R190 ;  /* 0x000028be01007387 */ /* 0x000fe20000100a00 */
[----:B------:R-:W-:Y:S02]  /*1600*/  CS2R R182, SRZ ;  /* 0x0000000000b67805 */ /* 0x000fe4000001ff00 */
[----:B------:R-:W-:Y:S01]  /*1610*/  CS2R R152, SRZ ;  /* 0x0000000000987805 */ /* 0x000fe2000001ff00 */
[----:B------:R-:W-:Y:S01]  /*1620*/  IMAD R17, R23, 0x2, R16 ;  /* 0x0000000217117824 */ /* 0x000fe200078e0210 */
[----:B------:R1:W-:Y:S01]  /*1630*/  STL.64 [R1+0x20], R188 ;  /* 0x000020bc01007387 */ /* 0x0003e20000100a00 */
[----:B------:R-:W-:Y:S02]  /*1640*/  CS2R R154, SRZ ;  /* 0x00000000009a7805 */ /* 0x000fe4000001ff00 */
[----:B------:R-:W-:-:S02]  /*1650*/  CS2R R156, SRZ ;  /* 0x00000000009c7805 */ /* 0x000fc4000001ff00 */
[C---:B0-----:R-:W-:Y:S01]  /*1660*/  LEA R186, P2, R2.reuse, R245, 0x1 ;  /* 0x000000f502ba7211 */ /* 0x041fe200078408ff */
[----:B------:R-:W-:Y:S01]  /*1670*/  IMAD R18, R23, 0x2, R17 ;  /* 0x0000000217127824 */ /* 0x000fe200078e0211 */
[----:B------:R-:W-:Y:S02]  /*1680*/  CS2R R158, SRZ ;  /* 0x00000000009e7805 */ /* 0x000fe4000001ff00 */
[----:B------:R-:W-:Y:S02]  /*1690*/  CS2R R160, SRZ ;  /* 0x0000000000a07805 */ /* 0x000fe4000001ff00 */
[----:B------:R-:W-:Y:S01]  /*16a0*/  LEA.HI.X.SX32 R187, R2, R21, 0x1, P2 ;  /* 0x0000001502bb7211 */ /* 0x000fe200010f0eff */
[----:B------:R-:W-:Y:S01]  /*16b0*/  IMAD R2, R20, 0x8, R5 ;  /* 0x0000000814027824 */ /* 0x000fe200078e0205 */
[C---:B------:R-:W-:Y:S01]  /*16c0*/  LEA R10, P2, R0.reuse, R245, 0x1 ;  /* 0x000000f5000a7211 */ /* 0x040fe200078408ff */
[----:B------:R-:W-:Y:S01]  /*16d0*/  UMOV UR35, URZ ;  /* 0x0000003f00237c82 */ /* 0x000fe20008000000 */
[----:B------:R-:W-:Y:S01]  /*16e0*/  CS2R R162, SRZ ;  /* 0x0000000000a27805 */ /* 0x000fe2000001ff00 */
[----:B------:R-:W-:Y:S01]  /*16f0*/  IMAD R6, R31, 0x8, R2 ;  /* 0x000000081f067824 */ /* 0x000fe200078e0202 */
[----:B------:R-:W-:Y:S01]  /*1700*/  LEA.HI.X.SX32 R11, R0, R21, 0x1, P2 ;  /* 0x00000015000b7211 */ /* 0x000fe200010f0eff */
[----:B------:R0:W-:Y:S01]  /*1710*/  STL.64 [R1+0x18], R186 ;  /* 0x000018ba01007387 */ /* 0x0001e20000100a00 */
[-C--:B-1----:R-:W-:Y:S01]  /*1720*/  LEA R188, P0, R3, R245.reuse, 0x1 ;  /* 0x000000f503bc7211 */ /* 0x082fe200078008ff */
[----:B------:R-:W-:Y:S01]  /*1730*/  IMAD R0, R33, 0x8, R6 ;  /* 0x0000000821007824 */ /* 0x000fe200078e0206 */
[----:B------:R-:W-:-:S02]  /*1740*/  LEA R246, P2, R6, R245, 0x1 ;  /* 0x000000f506f67211 */ /* 0x000fc400078408ff */
[----:B------:R-:W-:Y:S02]  /*1750*/  CS2R R164, SRZ ;  /* 0x0000000000a47805 */ /* 0x000fe4000001ff00 */
[----:B------:R-:W-:Y:S02]  /*1760*/  LEA.HI.X.SX32 R189, R3, R21, 0x1, P0 ;  /* 0x0000001503bd7211 */ /* 0x000fe400000f0eff */
[----:B------:R-:W-:Y:S02]  /*1770*/  CS2R R166, SRZ ;  /* 0x0000000000a67805 */ /* 0x000fe4000001ff00 */
[-C--:B------:R-:W-:Y:S01]  /*1780*/  LEA R244, P3, R0, R245.reuse, 0x1 ;  /* 0x000000f500f47211 */ /* 0x080fe200078608ff */
[----:B------:R-:W-:Y:S01]  /*1790*/  UMOV UR6, UR8 ;  /* 0x0000000800067c82 */ /* 0x000fe20008000000 */
[C---:B------:R-:W-:Y:S01]  /*17a0*/  LEA R250, P0, R5.reuse, R245, 0x1 ;  /* 0x000000f505fa7211 */ /* 0x040fe200078008ff */
[----:B------:R-:W-:Y:S01]  /*17b0*/  STL.64 [R1+0x10], R188 ;  /* 0x000010bc01007387 */ /* 0x000fe20000100a00 */
[----:B------:R-:W-:Y:S01]  /*17c0*/  LEA.HI.X.SX32 R247, R6, R21, 0x1, P2 ;  /* 0x0000001506f77211 */ /* 0x000fe200010f0eff */
[----:B------:R-:W-:Y:S01]  /*17d0*/  UIADD3.64 UR38, UR34, -UR38, URZ ;  /* 0x8000002622267297 */ /* 0x000fe2000fffe03f */
[C---:B0-----:R-:W-:Y:S01]  /*17e0*/  LEA R186, P1, R4.reuse, R245, 0x1 ;  /* 0x000000f504ba7211 */ /* 0x041fe200078208ff */
[----:B------:R-:W-:Y:S01]  /*17f0*/  UMOV UR5, URZ ;  /* 0x0000003f00057c82 */ /* 0x000fe20008000000 */
[-C--:B------:R-:W-:Y:S01]  /*1800*/  LEA.HI.X.SX32 R251, R5, R21.reuse, 0x1, P0 ;  /* 0x0000001505fb7211 */ /* 0x080fe200000f0eff */
[----:B------:R-:W-:Y:S01]  /*1810*/  UMOV UR4, URZ ;  /* 0x0000003f00047c82 */ /* 0x000fe20008000000 */
[----:B------:R-:W-:Y:S01]  /*1820*/  LEA.HI.X.SX32 R187, R4, R21, 0x1, P1 ;  /* 0x0000001504bb7211 */ /* 0x000fe200008f0eff */
[----:B------:R-:W-:Y:S01]  /*1830*/  UMOV UR24, URZ ;  /* 0x0000003f00187c82 */ /* 0x000fe20008000000 */
[----:B------:R-:W-:Y:S01]  /*1840*/  LEA R248, P1, R2, R245, 0x1 ;  /* 0x000000f502f87211 */ /* 0x000fe200078208ff */
[----:B------:R-:W-:Y:S01]  /*1850*/  UIADD3.64 UR10, UR6, 0x2, URZ ;  /* 0x00000002060a7897 */ /* 0x000fe2000fffe03f */
[-C--:B------:R-:W-:Y:S01]  /*1860*/  LEA.HI.X.SX32 R245, R0, R21.reuse, 0x1, P3 ;  /* 0x0000001500f57211 */ /* 0x080fe200018f0eff */
[----:B------:R-:W-:Y:S01]  /*1870*/  IMAD R0, R23, 0x2, R18 ;  /* 0x0000000217007824 */ /* 0x000fe200078e0212 */
[----:B------:R-:W-:Y:S01]  /*1880*/  LEA.HI.X.SX32 R249, R2, R21, 0x1, P1 ;  /* 0x0000001502f97211 */ /* 0x000fe200008f0eff */
[----:B------:R-:W-:Y:S01]  /*1890*/  STL.64 [R1+0x8], R186 ;  /* 0x000008ba01007387 */ /* 0x000fe20000100a00 */
[-C--:B------:R-:W-:Y:S01]  /*18a0*/  LEA R240, P1, R13, R185.reuse, 0x1 ;  /* 0x000000b90df07211 */ /* 0x080fe200078208ff */
[C---:B------:R-:W-:Y:S01]  /*18b0*/  IMAD R2, R23.reuse, 0x2, R0 ;  /* 0x0000000217027824 */ /* 0x040fe200078e0200 */
[-C--:B------:R-:W-:Y:S01]  /*18c0*/  LEA R242, P0, R12, R185.reuse, 0x1 ;  /* 0x000000b90cf27211 */ /* 0x080fe200078008ff */
[----:B------:R0:W-:Y:S01]  /*18d0*/  STL.64 [R1], R10 ;  /* 0x0000000a01007387 */ /* 0x0001e20000100a00 */
[----:B------:R-:W-:Y:S01]  /*18e0*/  LEA R238, P2, R14, R185, 0x1 ;  /* 0x000000b90eee7211 */ /* 0x000fe200078408ff */
[----:B------:R-:W-:Y:S01]  /*18f0*/  IMAD R3, R23, 0x2, R2 ;  /* 0x0000000217037824 */ /* 0x000fe200078e0202 */
[----:B------:R-:W-:Y:S01]  /*1900*/  LEA.HI.X.SX32 R241, R13, R19, 0x1, P1 ;  /* 0x000000130df17211 */ /* 0x000fe200008f0eff */
[----:B------:R-:W-:Y:S01]  /*1910*/  IMAD.MOV.U32 R13, RZ, RZ, 0x3f800000 ;  /* 0x3f800000ff0d7424 */ /* 0x000fe200078e00ff */
[----:B------:R-:W-:Y:S01]  /*1920*/  LEA R222, P1, R16, R185, 0x1 ;  /* 0x000000b910de7211 */ /* 0x000fe200078208ff */
[C---:B------:R-:W-:Y:S01]  /*1930*/  IMAD R4, R23.reuse, 0x2, R3 ;  /* 0x0000000217047824 */ /* 0x040fe200078e0203 */
[-C--:B------:R-:W-:Y:S01]  /*1940*/  LEA.HI.X.SX32 R243, R12, R19.reuse, 0x1, P0 ;  /* 0x000000130cf37211 */ /* 0x080fe200000f0eff */
[----:B------:R-:W-:Y:S01]  /*1950*/  IMAD.MOV.U32 R12, RZ, RZ, 0x3f800000 ;  /* 0x3f800000ff0c7424 */ /* 0x000fe200078e00ff */
[----:B------:R-:W-:Y:S01]  /*1960*/  LEA.HI.X.SX32 R239, R14, R19, 0x1, P2 ;  /* 0x000000130eef7211 */ /* 0x000fe200010f0eff */
[----:B------:R-:W-:Y:S01]  /*1970*/  IMAD R5, R23, 0x2, R4 ;  /* 0x0000000217057824 */ /* 0x000fe200078e0204 */
[-C--:B------:R-:W-:Y:S01]  /*1980*/  LEA R236, P0, R15, R185.reuse, 0x1 ;  /* 0x000000b90fec7211 */ /* 0x080fe200078008ff */
[----:B0-----:R-:W-:Y:S01]  /*1990*/  IMAD.MOV.U32 R11, RZ, RZ, 0x3f800000 ;  /* 0x3f800000ff0b7424 */ /* 0x001fe200078e00ff */
[----:B------:R-:W-:Y:S01]  /*19a0*/  LEA R220, P2, R17, R185, 0x1 ;  /* 0x000000b911dc7211 */ /* 0x000fe200078408ff */
[----:B------:R-:W-:Y:S01]  /*19b0*/  IMAD R6, R23, 0x2, R5 ;  /* 0x0000000217067824 */ /* 0x000fe200078e0205 */
[----:B------:R-:W-:Y:S01]  /*19c0*/  LEA.HI.X.SX32 R223, R16, R19, 0x1, P1 ;  /* 0x0000001310df7211 */ /* 0x000fe200008f0eff */
[----:B------:R-:W-:Y:S01]  /*19d0*/  IMAD.MOV.U32 R14, RZ, RZ, 0x3f800000 ;  /* 0x3f800000ff0e7424 */ /* 0x000fe200078e00ff */
[----:B------:R-:W-:Y:S01]  /*19e0*/  LEA R216, P1, R0, R185, 0x1 ;  /* 0x000000b900d87211 */ /* 0x000fe200078208ff */
[----:B------:R-:W-:Y:S01]  /*19f0*/  IMAD.MOV.U32 R16, RZ, RZ, -0x800000 ;  /* 0xff800000ff107424 */ /* 0x000fe200078e00ff */
[-C--:B------:R-:W-:Y:S01]  /*1a00*/  LEA.HI.X.SX32 R237, R15, R19.reuse, 0x1, P0 ;  /* 0x000000130fed7211 */ /* 0x080fe200000f0eff */
[----:B------:R-:W-:Y:S01]  /*1a10*/  UIADD3.64 UR14, UR6, 0x4, URZ ;  /* 0x00000004060e7897 */ /* 0x000fe2000fffe03f */
[----:B------:R-:W-:Y:S01]  /*1a20*/  LEA.HI.X.SX32 R221, R17, R19, 0x1, P2 ;  /* 0x0000001311dd7211 */ /* 0x000fe200010f0eff */
[----:B------:R-:W-:Y:S01]  /*1a30*/  UIADD3.64 UR18, UR6, 0xfe, URZ ;  /* 0x000000fe06127897 */ /* 0x000fe2000fffe03f */
[-C--:B------:R-:W-:Y:S01]  /*1a40*/  LEA R218, P0, R18, R185.reuse, 0x1 ;  /* 0x000000b912da7211 */ /* 0x080fe200078008ff */
[----:B------:R-:W-:Y:S01]  /*1a50*/  UIADD3.64 UR22, UR6, 0x100, URZ ;  /* 0x0000010006167897 */ /* 0x000fe2000fffe03f */
[----:B------:R-:W-:Y:S01]  /*1a60*/  LEA R214, P2, R2, R185, 0x1 ;  /* 0x000000b902d67211 */ /* 0x000fe200078408ff */
[----:B------:R-:W-:Y:S01]  /*1a70*/  UIADD3.64 UR26, UR6, 0x102, URZ ;  /* 0x00000102061a7897 */ /* 0x000fe2000fffe03f */
[-C--:B------:R-:W-:Y:S01]  /*1a80*/  LEA.HI.X.SX32 R217, R0, R19.reuse, 0x1, P1 ;  /* 0x0000001300d97211 */ /* 0x080fe200008f0eff */
[C---:B------:R-:W-:Y:S01]  /*1a90*/  IMAD R0, R23.reuse, 0x2, R6 ;  /* 0x0000000217007824 */ /* 0x040fe200078e0206 */
[-C--:B------:R-:W-:Y:S01]  /*1aa0*/  LEA.HI.X.SX32 R219, R18, R19.reuse, 0x1, P0 ;  /* 0x0000001312db7211 */ /* 0x080fe200000f0eff */
[----:B------:R-:W-:Y:S01]  /*1ab0*/  IMAD.MOV.U32 R18, RZ, RZ, -0x800000 ;  /* 0xff800000ff127424 */ /* 0x000fe200078e00ff */
[----:B------:R-:W-:Y:S01]  /*1ac0*/  LEA.HI.X.SX32 R215, R2, R19, 0x1, P2 ;  /* 0x0000001302d77211 */ /* 0x000fe200010f0eff */
[----:B------:R-:W-:Y:S01]  /*1ad0*/  IMAD R2, R23, 0x2, R0 ;  /* 0x0000000217027824 */ /* 0x000fe200078e0200 */
[CC--:B------:R-:W-:Y:S01]  /*1ae0*/  LEA R196, P0, R3.reuse, R185.reuse, 0x1 ;  /* 0x000000b903c47211 */ /* 0x0c0fe200078008ff */
[----:B------:R-:W-:Y:S01]  /*1af0*/  UIADD3.64 UR30, UR6, 0x104, URZ ;  /* 0x00000104061e7897 */ /* 0x000fe2000fffe03f */
[C---:B------:R-:W-:Y:S01]  /*1b00*/  LEA R194, P1, R4.reuse, R185, 0x1 ;  /* 0x000000b904c27211 */ /* 0x040fe200078208ff */
[----:B------:R-:W-:Y:S01]  /*1b10*/  UMOV UR8, URZ ;  /* 0x0000003f00087c82 */ /* 0x000fe20008000000 */
[----:B------:R-:W-:Y:S01]  /*1b20*/  LEA.HI.X.SX32 R197, R3, R19, 0x1, P0 ;  /* 0x0000001303c57211 */ /* 0x000fe200000f0eff */
[----:B------:R-:W-:Y:S01]  /*1b30*/  IMAD R3, R23, 0x2, R2 ;  /* 0x0000000217037824 */ /* 0x000fe200078e0202 */
[C---:B------:R-:W-:Y:S01]  /*1b40*/  LEA R192, P2, R5.reuse, R185, 0x1 ;  /* 0x000000b905c07211 */ /* 0x040fe200078408ff */
[----:B------:R-:W-:Y:S01]  /*1b50*/  ULDC UR12, c[0x0][0x238] ;  /* 0x00008e00000c7ab9 */ /* 0x000fe20000000800 */
[-C--:B------:R-:W-:Y:S01]  /*1b60*/  LEA.HI.X.SX32 R195, R4, R19.reuse, 0x1, P1 ;  /* 0x0000001304c37211 */ /* 0x080fe200008f0eff */
[----:B------:R-:W-:Y:S01]  /*1b70*/  UMOV UR42, UR34 ;  /* 0x00000022002a7c82 */ /* 0x000fe20008000000 */
[----:B------:R-:W-:Y:S01]  /*1b80*/  LEA.HI.X.SX32 R193, R5, R19, 0x1, P2 ;  /* 0x0000001305c17211 */ /* 0x000fe200010f0eff */
[----:B------:R-:W-:Y:S01]  /*1b90*/  IMAD.MOV.U32 R5, RZ, RZ, -0x800000 ;  /* 0xff800000ff057424 */ /* 0x000fe200078e00ff */
[-C--:B------:R-:W-:Y:S01]  /*1ba0*/  LEA R190, P0, R6, R185.reuse, 0x1 ;  /* 0x000000b906be7211 */ /* 0x080fe200078008ff */
[----:B------:R-:W-:Y:S01]  /*1bb0*/  UMOV UR43, 0x80000020 ;  /* 0x80000020002b7882 */ /* 0x000fe20000000000 */
[-C--:B------:R-:W-:Y:S01]  /*1bc0*/  LEA R188, P1, R0, R185.reuse, 0x1 ;  /* 0x000000b900bc7211 */ /* 0x080fe200078208ff */
[----:B------:R-:W-:Y:S01]  /*1bd0*/  UMOV UR35, 0x40000040 ;  /* 0x4000004000237882 */ /* 0x000fe20000000000 */
[----:B------:R-:W-:-:S02]  /*1be0*/  LEA R186, P2, R2, R185, 0x1 ;  /* 0x000000b902ba7211 */ /* 0x000fc400078408ff */
[C---:B------:R-:W-:Y:S02]  /*1bf0*/  LEA R184, P3, R3.reuse, R185, 0x1 ;  /* 0x000000b903b87211 */ /* 0x040fe400078608ff */
[-C--:B------:R-:W-:Y:S01]  /*1c00*/  LEA.HI.X.SX32 R191, R6, R19.reuse, 0x1, P0 ;  /* 0x0000001306bf7211 */ /* 0x080fe200000f0eff */
[----:B------:R-:W-:Y:S01]  /*1c10*/  IMAD.MOV.U32 R6, RZ, RZ, -0x800000 ;  /* 0xff800000ff067424 */ /* 0x000fe200078e00ff */
[-C--:B------:R-:W-:Y:S02]  /*1c20*/  LEA.HI.X.SX32 R189, R0, R19.reuse, 0x1, P1 ;  /* 0x0000001300bd7211 */ /* 0x080fe400008f0eff */
[-C--:B------:R-:W-:Y:S02]  /*1c30*/  LEA.HI.X.SX32 R187, R2, R19.reuse, 0x1, P2 ;  /* 0x0000001302bb7211 */ /* 0x080fe400010f0eff */
[----:B------:R-:W-:Y:S02]  /*1c40*/  LEA.HI.X.SX32 R185, R3, R19, 0x1, P3 ;  /* 0x0000001303b97211 */ /* 0x000fe400018f0eff */
[----:B------:R-:W-:-:S02]  /*1c50*/  LOP3.LUT R0, R9, 0x20, RZ, 0x3c, !PT ;  /* 0x0000002009007812 */ /* 0x000fc400078e3cff */
[C---:B------:R-:W-:Y:S02]  /*1c60*/  LOP3.LUT R252, R9.reuse, 0x40, RZ, 0x3c, !PT ;  /* 0x0000004009fc7812 */ /* 0x040fe400078e3cff */
[----:B------:R-:W-:-:S07]  /*1c70*/  LOP3.LUT R235, R9, 0x60, RZ, 0x3c, !PT ;  /* 0x0000006009eb7812 */ /* 0x000fce00078e3cff */
.L_x_1:
[----:B------:R-:W2:Y:S04]  /*1c80*/  LDL.64 R230, [R1+0x58] ;  /* 0x0000580001e67983 */ /* 0x000ea80000100a00 */
[----:B------:R-:W3:Y:S04]  /*1c90*/  LDL.64 R228, [R1+0x50] ;  /* 0x0000500001e47983 */ /* 0x000ee80000100a00 */
[----:B------:R-:W4:Y:S04]  /*1ca0*/  LDL.64 R226, [R1+0x48] ;  /* 0x0000480001e27983 */ /* 0x000f280000100a00 */
[----:B------:R-:W5:Y:S04]  /*1cb0*/  LDL.64 R224, [R1+0x40] ;  /* 0x0000400001e07983 */ /* 0x000f680000100a00 */
[----:B------:R-:W5:Y:S04]  /*1cc0*/  LDL.64 R212, [R1+0x38] ;  /* 0x0000380001d47983 */ /* 0x000f680000100a00 */
[----:B------:R-:W5:Y:S04]  /*1cd0*/  LDL.64 R210, [R1+0x30] ;  /* 0x0000300001d27983 */ /* 0x000f680000100a00 */
[----:B------:R-:W5:Y:S04]  /*1ce0*/  LDL.64 R208, [R1+0x28] ;  /* 0x0000280001d07983 */ /* 0x000f680000100a00 */
[----:B------:R-:W5:Y:S04]  /*1cf0*/  LDL.64 R206, [R1+0x20] ;  /* 0x0000200001ce7983 */ /* 0x000f680000100a00 */
[----:B------:R-:W5:Y:S04]  /*1d00*/  LDL.64 R204, [R1+0x18] ;  /* 0x0000180001cc7983 */ /* 0x000f680000100a00 */
[----:B------:R-:W5:Y:S04]  /*1d10*/  LDL.64 R202, [R1+0x10] ;  /* 0x0000100001ca7983 */ /* 0x000f680000100a00 */
[----:B------:R-:W5:Y:S04]  /*1d20*/  LDL.64 R200, [R1+0x8] ;  /* 0x0000080001c87983 */ /* 0x000f680000100a00 */
[----:B------:R-:W5:Y:S01]  /*1d30*/  LDL.64 R198, [R1] ;  /* 0x0000000001c67983 */ /* 0x000f620000100a00 */
[----:B------:R-:W-:-:S02]  /*1d40*/  IMAD.U32 R20, RZ, RZ, UR24 ;  /* 0x00000018ff147e24 */ /* 0x000fc4000f8e00ff */
[----:B------:R-:W-:Y:S02]  /*1d50*/  IMAD.U32 R22, RZ, RZ, UR24 ;  /* 0x00000018ff167e24 */ /* 0x000fe4000f8e00ff */
[----:B------:R-:W-:Y:S02]  /*1d60*/  IMAD.U32 R24, RZ, RZ, UR24 ;  /* 0x00000018ff187e24 */ /* 0x000fe4000f8e00ff */
[----:B------:R-:W-:Y:S02]  /*1d70*/  IMAD.U32 R26, RZ, RZ, UR24 ;  /* 0x00000018ff1a7e24 */ /* 0x000fe4000f8e00ff */
[----:B------:R-:W-:Y:S02]  /*1d80*/  IMAD.U32 R28, RZ, RZ, UR24 ;  /* 0x00000018ff1c7e24 */ /* 0x000fe4000f8e00ff */
[----:B------:R-:W-:Y:S02]  /*1d90*/  IMAD.U32 R30, RZ, RZ, UR24 ;  /* 0x00000018ff1e7e24 */ /* 0x000fe4000f8e00ff */
        /* <DEDUP_REMOVED lines=10> */
[----:B------:R-:W-:-:S04]  /*1e40*/  IMAD.WIDE R44, R45, 0x2, R250 ;  /* 0x000000022d2c7825 */ /* 0x000fc800078e02fa */
[----:B------:R-:W-:-:S04]  /*1e50*/  IMAD.WIDE R46, R47, 0x2, R248 ;  /* 0x000000022f2e7825 */ /* 0x000fc800078e02f8 */
[----:B------:R-:W-:-:S04]  /*1e60*/  IMAD.WIDE R48, R49, 0x2, R246 ;  /* 0x0000000231307825 */ /* 0x000fc800078e02f6 */
[----:B--2---:R-:W-:-:S04]  /*1e70*/  IMAD.WIDE R20, R20, 0x2, R230 ;  /* 0x0000000214147825 */ /* 0x004fc800078e02e6 */
[----:B---3--:R-:W-:Y:S01]  /*1e80*/  IMAD.WIDE R22, R22, 0x2, R228 ;  /* 0x0000000216167825 */ /* 0x008fe200078e02e4 */
[----:B------:R0:W2:Y:S03]  /*1e90*/  LDG.E.U16 R4, desc[UR28][R20.64] ;  /* 0x0000001c14047981 */ /* 0x0000a6000c1e1500 */
[----:B----4-:R-:W-:Y:S02]  /*1ea0*/  IMAD.WIDE R24, R24, 0x2, R226 ;  /* 0x0000000218187825 */ /* 0x010fe400078e02e2 */
[----:B------:R-:W3:Y:S02]  /*1eb0*/  LDG.E.U16 R22, desc[UR28][R22.64] ;  /* 0x0000001c16167981 */ /* 0x000ee4000c1e1500 */
[----:B-----5:R-:W-:Y:S02]  /*1ec0*/  IMAD.WIDE R26, R26, 0x2, R224 ;  /* 0x000000021a1a7825 */ /* 0x020fe400078e02e0 */
[----:B------:R-:W4:Y:S02]  /*1ed0*/  LDG.E.U16 R24, desc[UR28][R24.64] ;  /* 0x0000001c18187981 */ /* 0x000f24000c1e1500 */
[----:B------:R-:W-:-:S02]  /*1ee0*/  IMAD.WIDE R28, R28, 0x2, R212 ;  /* 0x000000021c1c7825 */ /* 0x000fc400078e02d4 */
[----:B------:R-:W5:Y:S02]  /*1ef0*/  LDG.E.U16 R26, desc[UR28][R26.64] ;  /* 0x0000001c1a1a7981 */ /* 0x000f64000c1e1500 */
[----:B------:R-:W-:Y:S02]  /*1f00*/  IMAD.WIDE R30, R30, 0x2, R210 ;  /* 0x000000021e1e7825 */ /* 0x000fe400078e02d2 */
[----:B------:R-:W5:Y:S02]  /*1f10*/  LDG.E.U16 R28, desc[UR28][R28.64] ;  /* 0x0000001c1c1c7981 */ /* 0x000f64000c1e1500 */
[----:B------:R-:W-:Y:S02]  /*1f20*/  IMAD.WIDE R32, R32, 0x2, R208 ;  /* 0x0000000220207825 */ /* 0x000fe400078e02d0 */
[----:B------:R-:W5:Y:S02]  /*1f30*/  LDG.E.U16 R30, desc[UR28][R30.64] ;  /* 0x0000001c1e1e7981 */ /* 0x000f64000c1e1500 */
[----:B------:R-:W-:-:S02]  /*1f40*/  IMAD.WIDE R34, R34, 0x2, R206 ;  /* 0x0000000222227825 */ /* 0x000fc400078e02ce */
[----:B------:R-:W5:Y:S02]  /*1f50*/  LDG.E.U16 R32, desc[UR28][R32.64] ;  /* 0x0000001c20207981 */ /* 0x000f64000c1e1500 */
[----:B------:R-:W-:Y:S02]  /*1f60*/  IMAD.WIDE R36, R36, 0x2, R204 ;  /* 0x0000000224247825 */ /* 0x000fe400078e02cc */
[----:B------:R-:W5:Y:S02]  /*1f70*/  LDG.E.U16 R34, desc[UR28][R34.64] ;  /* 0x0000001c22227981 */ /* 0x000f64000c1e1500 */
[----:B------:R-:W-:Y:S02]  /*1f80*/  IMAD.WIDE R38, R38, 0x2, R202 ;  /* 0x0000000226267825 */ /* 0x000fe400078e02ca */
[----:B------:R-:W5:Y:S02]  /*1f90*/  LDG.E.U16 R36, desc[UR28][R36.64] ;  /* 0x0000001c24247981 */ /* 0x000f64000c1e1500 */
[----:B0-----:R-:W-:-:S02]  /*1fa0*/  IMAD.WIDE R20, R15, 0x2, R244 ;  /* 0x000000020f147825 */ /* 0x001fc400078e02f4 */
[----:B------:R-:W5:Y:S02]  /*1fb0*/  LDG.E.U16 R38, desc[UR28][R38.64] ;  /* 0x0000001c26267981 */ /* 0x000f64000c1e1500 */
[----:B------:R-:W-:Y:S02]  /*1fc0*/  IMAD.WIDE R40, R40, 0x2, R200 ;  /* 0x0000000228287825 */ /* 0x000fe400078e02c8 */
[----:B------:R-:W5:Y:S02]  /*1fd0*/  LDG.E.U16 R200, desc[UR28][R44.64] ;  /* 0x0000001c2cc87981 */ /* 0x000f64000c1e1500 */
[----:B------:R-:W-:Y:S02]  /*1fe0*/  IMAD.WIDE R42, R42, 0x2, R198 ;  /* 0x000000022a2a7825 */ /* 0x000fe400078e02c6 */
[----:B------:R-:W5:Y:S04]  /*1ff0*/  LDG.E.U16 R10, desc[UR28][R40.64] ;  /* 0x0000001c280a7981 */ /* 0x000f68000c1e1500 */
[----:B------:R-:W5:Y:S04]  /*2000*/  LDG.E.U16 R198, desc[UR28][R42.64] ;  /* 0x0000001c2ac67981 */ /* 0x000f68000c1e1500 */
[----:B------:R-:W5:Y:S04]  /*2010*/  LDG.E.U16 R202, desc[UR28][R46.64] ;  /* 0x0000001c2eca7981 */ /* 0x000f68000c1e1500 */
[----:B------:R-:W5:Y:S04]  /*2020*/  LDG.E.U16 R204, desc[UR28][R48.64] ;  /* 0x0000001c30cc7981 */ /* 0x000f68000c1e1500 */
[----:B------:R-:W5:Y:S01]  /*2030*/  LDG.E.U16 R20, desc[UR28][R20.64] ;  /* 0x0000001c14147981 */ /* 0x000f62000c1e1500 */
[----:B------:R-:W-:Y:S01]  /*2040*/  BAR.SYNC.DEFER_BLOCKING 0x0 ;  /* 0x0000000000007b1d */ /* 0x000fe20000010000 */
[----:B------:R-:W-:-:S04]  /*2050*/  USHF.L.U32 UR25, UR16, 0x6, URZ ;  /* 0x0000000610197899 */ /* 0x000fc8000800063f */
[----:B------:R-:W-:-:S04]  /*2060*/  ULOP3.LUT UR25, UR25, 0x100, URZ, 0xc0, !UPT ;  /* 0x0000010019197892 */ /* 0x000fc8000f8ec03f */
[----:B------:R-:W-:-:S04]  /*2070*/  ULEA.HI UR25, UR20, UR25, URZ, 0x1c ;  /* 0x0000001914197291 */ /* 0x000fc8000f8fe03f */
[----:B------:R-:W-:Y:S01]  /*2080*/  ULOP3.LUT UR40, UR25, 0x3fff, URZ, 0xc0, !UPT ;  /* 0x00003fff19287892 */ /* 0x000fe2000f8ec03f */
[----:B------:R-:W-:-:S03]  /*2090*/  UMOV UR41, 0x40000040 ;  /* 0x4000004000297882 */ /* 0x000fc60000000000 */
[----:B------:R-:W-:Y:S01]  /*20a0*/  UIADD3 UR36, UP0, UR40, 0x80, URZ ;  /* 0x0000008028247890 */ /* 0x000fe2000ff1e03f */
[----:B------:R-:W-:-:S03]  /*20b0*/  UMOV UR25, URZ ;  /* 0x0000003f00197c82 */ /* 0x000fc60008000000 */
[----:B------:R-:W-:Y:S01]  /*20c0*/  UIADD3.X UR37, UR25, 0x40000040, URZ, UP0, !UPT ;  /* 0x4000004019257890 */ /* 0x000fe200087fe43f */
[----:B--2---:R-:W-:Y:S04]  /*20d0*/  STS.U16 [R7+UR20+0x4000], R4 ;  /* 0x0040000407007988 */ /* 0x004fe80008000414 */
[----:B---3--:R-:W-:Y:S04]  /*20e0*/  STS.U16 [R7+UR20+0x4200], R22 ;  /* 0x0042001607007988 */ /* 0x008fe80008000414 */
[----:B----4-:R-:W-:Y:S04]  /*20f0*/  STS.U16 [R7+UR20+0x4400], R24 ;  /* 0x0044001807007988 */ /* 0x010fe80008000414 */
[----:B-----5:R-:W-:Y:S04]  /*2100*/  STS.U16 [R7+UR20+0x4600], R26 ;  /* 0x0046001a07007988 */ /* 0x020fe80008000414 */
[----:B------:R-:W-:Y:S04]  /*2110*/  STS.U16 [R7+UR20+0x4800], R28 ;  /* 0x0048001c07007988 */ /* 0x000fe80008000414 */
[----:B------:R-:W-:Y:S04]  /*2120*/  STS.U16 [R7+UR20+0x4a00], R30 ;  /* 0x004a001e07007988 */ /* 0x000fe80008000414 */
[----:B------:R-:W-:Y:S04]  /*2130*/  STS.U16 [R7+UR20+0x4c00], R32 ;  /* 0x004c002007007988 */ /* 0x000fe80008000414 */
[----:B------:R-:W-:Y:S04]  /*2140*/  STS.U16 [R7+UR20+0x4e00], R34 ;  /* 0x004e002207007988 */ /* 0x000fe80008000414 */
[----:B------:R-:W-:Y:S04]  /*2150*/  STS.U16 [R7+UR20+0x5000], R36 ;  /* 0x0050002407007988 */ /* 0x000fe80008000414 */
[----:B------:R0:W-:Y:S04]  /*2160*/  STS.U16 [R7+UR20+0x5200], R38 ;  /* 0x0052002607007988 */ /* 0x0001e80008000414 */
[----:B------:R-:W-:Y:S04]  /*2170*/  STS.U16 [R7+UR20+0x5800], R200 ;  /* 0x005800c807007988 */ /* 0x000fe80008000414 */
[----:B------:R1:W-:Y:S04]  /*2180*/  STS.U16 [R7+UR20+0x5400], R10 ;  /* 0x0054000a07007988 */ /* 0x0003e80008000414 */
[----:B------:R-:W-:Y:S04]  /*2190*/  STS.U16 [R7+UR20+0x5600], R198 ;  /* 0x005600c607007988 */ /* 0x000fe80008000414 */
[----:B------:R-:W-:Y:S04]  /*21a0*/  STS.U16 [R7+UR20+0x5a00], R202 ;  /* 0x005a00ca07007988 */ /* 0x000fe80008000414 */
[----:B------:R2:W-:Y:S04]  /*21b0*/  STS.U16 [R7+UR20+0x5c00], R204 ;  /* 0x005c00cc07007988 */ /* 0x0005e80008000414 */
[----:B------:R3:W-:Y:S01]  /*21c0*/  STS.U16 [R7+UR20+0x5e00], R20 ;  /* 0x005e001407007988 */ /* 0x0007e20008000414 */
[----:B------:R4:W-:Y:S06]  /*21d0*/  MEMBAR.ALL.CTA ;  /* 0x0000000000007992 */ /* 0x0009ec0000008000 */
[----:B----4-:R-:W4:Y:S02]  /*21e0*/  FENCE.VIEW.ASYNC.S ;  /* 0x00000000000073c6 */ /* 0x010f240000000000 */
[----:B----4-:R-:W-:Y:S06]  /*21f0*/  BAR.SYNC.DEFER_BLOCKING 0x0 ;  /* 0x0000000000007b1d */ /* 0x010fec0000010000 */
[----:B0-----:R-:W-:-:S06]  /*2200*/  WARPGROUP.ARRIVE ;  /* 0x00000000000079c5 */ /* 0x001fcc0000000000 */
[----:B------:R-:W-:Y:S01]  /*2210*/  HGMMA.64x128x16.F32 R88, gdesc[UR40].tnspA, RZ, !UPT ;  /* 0x21e00000285879f0 */ /* 0x000fe2000c7008ff */
[----:B------:R-:W-:-:S11]  /*2220*/  UIADD3.64 UR40, UR36, 0x180, URZ ;  /* 0x0000018024287897 */ /* 0x000fd6000fffe03f */
[----:B------:R-:W-:-:S12]  /*2230*/  HGMMA.64x128x16.F32 R88, gdesc[UR36].tnspA, R88 ;  /* 0x21e00000245879f0 */ /* 0x000fd80008700858 */
[----:B------:R-:W-:Y:S01]  /*2240*/  HGMMA.64x128x16.F32 R24, gdesc[UR40].tnspA, RZ, !UPT ;  /* 0x21e00000281879f0 */ /* 0x000fe2000c7008ff */
[----:B------:R-:W-:Y:S01]  /*2250*/  UIADD3.64 UR36, UR36, 0x200, URZ ;  /* 0x0000020024247897 */ /* 0x000fe2000fffe03f */
[----:B------:R-:W0:Y:S02]  /*2260*/  S2R R17, SR_TID.X ;  /* 0x0000000000117919 */ /* 0x000e240000002100 */
[----:B0-----:R-:W-:-:S08]  /*2270*/  IMAD.SHL.U32 R4, R17, 0x2, RZ ;  /* 0x0000000211047824 */ /* 0x001fd000078e00ff */
[----:B------:R-:W-:Y:S01]  /*2280*/  HGMMA.64x128x16.F32 R24, gdesc[UR36].tnspA, R24, gsb0 ;  /* 0x21e00000241879f0 */ /* 0x000fe20008000818 */
[----:B------:R-:W-:-:S04]  /*2290*/  LOP3.LUT R4, R4, 0x6, RZ, 0xc0, !PT ;  /* 0x0000000604047812 */ /* 0x000fc800078ec0ff */
[----:B------:R-:W-:-:S04]  /*22a0*/  IADD3 R19, P2, R4, UR5, RZ ;  /* 0x0000000504137c10 */ /* 0x000fc8000ff5e0ff */
[C---:B------:R-:W-:Y:S01]  /*22b0*/  IADD3 R23, P3, R19.reuse, 0x9, RZ ;  /* 0x0000000913177810 */ /* 0x040fe20007f7e0ff */
[----:B-1----:R-:W-:Y:S01]  /*22c0*/  IMAD.X R10, RZ, RZ, UR4, P2 ;  /* 0x00000004ff0a7e24 */ /* 0x002fe200090e06ff */
[----:B------:R-:W-:-:S03]  /*22d0*/  IADD3 R21, P4, R19, 0x8, RZ ;  /* 0x0000000813157810 */ /* 0x000fc60007f9e0ff */
[--C-:B--2---:R-:W-:Y:S01]  /*22e0*/  IMAD.X R204, RZ, RZ, R10.reuse, P3 ;  /* 0x000000ffffcc7224 */ /* 0x104fe200018e060a */
[C---:B------:R-:W-:Y:S01]  /*22f0*/  IADD3 R224, P3, R19.reuse, 0x11, RZ ;  /* 0x0000001113e07810 */ /* 0x040fe20007f7e0ff */
[--C-:B------:R-:W-:Y:S01]  /*2300*/  IMAD.X R210, RZ, RZ, R10.reuse, P4 ;  /* 0x000000ffffd27224 */ /* 0x100fe200020e060a */
[----:B------:R-:W-:Y:S02]  /*2310*/  IADD3 R211, P4, R19, 0x10, RZ ;  /* 0x0000001013d37810 */ /* 0x000fe40007f9e0ff */
[----:B------:R-:W-:Y:S01]  /*2320*/  ISETP.GT.U32.AND P6, PT, R21, R8, PT ;  /* 0x000000081500720c */ /* 0x000fe20003fc4070 */
[--C-:B------:R-:W-:Y:S01]  /*2330*/  IMAD.X R225, RZ, RZ, R10.reuse, P3 ;  /* 0x000000ffffe17224 */ /* 0x100fe200018e060a */
[C---:B------:R-:W-:Y:S01]  /*2340*/  IADD3 R208, P3, R19.reuse, 0x19, RZ ;  /* 0x0000001913d07810 */ /* 0x040fe20007f7e0ff */
[----:B------:R-:W-:Y:S01]  /*2350*/  IMAD.X R205, RZ, RZ, R10, P4 ;  /* 0x000000ffffcd7224 */ /* 0x000fe200020e060a */
[----:B------:R-:W-:-:S03]  /*2360*/  IADD3 R212, P4, R19, 0x18, RZ ;  /* 0x0000001813d47810 */ /* 0x000fc60007f9e0ff */
[--C-:B------:R-:W-:Y:S01]  /*2370*/  IMAD.X R209, RZ, RZ, R10.reuse, P3 ;  /* 0x000000ffffd17224 */ /* 0x100fe200018e060a */
[C---:B------:R-:W-:Y:S01]  /*2380*/  IADD3 R202, P3, R19.reuse, 0x21, RZ ;  /* 0x0000002113ca7810 */ /* 0x040fe20007f7e0ff */
[--C-:B------:R-:W-:Y:S01]  /*2390*/  IMAD.X R213, RZ, RZ, R10.reuse, P4 ;  /* 0x000000ffffd57224 */ /* 0x100fe200020e060a */
[----:B------:R-:W-:Y:S02]  /*23a0*/  LOP3.LUT R15, R8, 0x8, RZ, 0xfc, !PT ;  /* 0x00000008080f7812 */ /* 0x000fe400078efcff */
[----:B------:R-:W-:Y:S02]  /*23b0*/  LOP3.LUT R2, R2, 0xfffffffb, RZ, 0xc0, !PT ;  /* 0xfffffffb02027812 */ /* 0x000fe400078ec0ff */
[----:B------:R-:W-:Y:S01]  /*23c0*/  IADD3 R206, P4, R19, 0x20, RZ ;  /* 0x0000002013ce7810 */ /* 0x000fe20007f9e0ff */
[----:B------:R-:W-:Y:S01]  /*23d0*/  IMAD.X R203, RZ, RZ, R10, P3 ;  /* 0x000000ffffcb7224 */ /* 0x000fe200018e060a */
[C---:B------:R-:W-:Y:S02]  /*23e0*/  LOP3.LUT R17, R8.reuse, 0x80, RZ, 0xfc, !PT ;  /* 0x0000008008117812 */ /* 0x040fe400078efcff */
[----:B------:R-:W-:-:S02]  /*23f0*/  LOP3.LUT R4, R8, 0x88, RZ, 0xfc, !PT ;  /* 0x0000008808047812 */ /* 0x000fc400078efcff */
[----:B------:R-:W-:Y:S02]  /*2400*/  @P6 LOP3.LUT R2, R2, 0x4, RZ, 0xfc, !PT ;  /* 0x0000000402026812 */ /* 0x000fe400078efcff */
[C---:B------:R-:W-:Y:S02]  /*2410*/  ISETP.GE.U32.AND P2, PT, R19.reuse, R8, PT ;  /* 0x000000081300720c */ /* 0x040fe40003f46070 */
[CC--:B------:R-:W-:Y:S02]  /*2420*/  ISETP.GT.U32.AND P5, PT, R19.reuse, R15.reuse, PT ;  /* 0x0000000f1300720c */ /* 0x0c0fe40003fa4070 */
[C---:B------:R-:W-:Y:S01]  /*2430*/  ISETP.GE.U32.AND P3, PT, R19.reuse, R15, PT ;  /* 0x0000000f1300720c */ /* 0x040fe20003f66070 */
[----:B------:R-:W-:Y:S01]  /*2440*/  IMAD.X R207, RZ, RZ, R10, P4 ;  /* 0x000000ffffcf7224 */ /* 0x000fe200020e060a */
[----:B------:R-:W-:Y:S02]  /*2450*/  IADD3 R200, P6, R19, 0x29, RZ ;  /* 0x0000002913c87810 */ /* 0x000fe40007fde0ff */
[----:B------:R-:W-:-:S02]  /*2460*/  ISETP.GT.U32.AND P0, PT, R21, R17, PT ;  /* 0x000000111500720c */ /* 0x000fc40003f04070 */
[----:B------:R-:W-:Y:S02]  /*2470*/  ISETP.GT.U32.AND P1, PT, R21, R4, PT ;  /* 0x000000041500720c */ /* 0x000fe40003f24070 */
[----:B------:R-:W-:Y:S02]  /*2480*/  IADD3 R198, P4, R19, 0x28, RZ ;  /* 0x0000002813c67810 */ /* 0x000fe40007f9e0ff */
[C---:B------:R-:W-:Y:S02]  /*2490*/  ISETP.GE.U32.AND.EX P2, PT, R10.reuse, RZ, PT, P2 ;  /* 0x000000ff0a00720c */ /* 0x040fe40003f46120 */
[C---:B------:R-:W-:Y:S02]  /*24a0*/  ISETP.GT.U32.AND.EX P5, PT, R10.reuse, RZ, PT, P5 ;  /* 0x000000ff0a00720c */ /* 0x040fe40003fa4150 */
[----:B------:R-:W-:Y:S01]  /*24b0*/  ISETP.GE.U32.AND.EX P3, PT, R10, RZ, PT, P3 ;  /* 0x000000ff0a00720c */ /* 0x000fe20003f66130 */
[--C-:B------:R-:W-:Y:S01]  /*24c0*/  IMAD.X R201, RZ, RZ, R10.reuse, P6 ;  /* 0x000000ffffc97224 */ /* 0x100fe200030e060a */
[----:B------:R-:W-:Y:S01]  /*24d0*/  ISETP.GT.U32.AND.EX P0, PT, R210, RZ, PT, P0 ;  /* 0x000000ffd200720c */ /* 0x000fe20003f04100 */
[----:B------:R-:W-:Y:S01]  /*24e0*/  IMAD.X R199, RZ, RZ, R10, P4 ;  /* 0x000000ffffc77224 */ /* 0x000fe200020e060a */
[----:B------:R-:W-:-:S02]  /*24f0*/  LOP3.LUT P6, RZ, R2, 0x4, RZ, 0xc0, !PT ;  /* 0x0000000402ff7812 */ /* 0x000fc400078cc0ff */
[----:B------:R-:W-:Y:S02]  /*2500*/  ISETP.GT.U32.AND P4, PT, R23, R8, PT ;  /* 0x000000081700720c */ /* 0x000fe40003f84070 */
[C---:B------:R-:W-:Y:S02]  /*2510*/  ISETP.GT.U32.AND.EX P6, PT, R210.reuse, RZ, PT, P6 ;  /* 0x000000ffd200720c */ /* 0x040fe40003fc4160 */
[----:B------:R-:W-:Y:S02]  /*2520*/  ISETP.GT.U32.AND.EX P1, PT, R210, RZ, PT, P1 ;  /* 0x000000ffd200720c */ /* 0x000fe40003f24110 */
[----:B------:R-:W-:Y:S02]  /*2530*/  LOP3.LUT R0, R0, 0xffffbfff, RZ, 0xc0, !PT ;  /* 0xffffbfff00007812 */ /* 0x000fe400078ec0ff */
[----:B------:R-:W-:Y:S02]  /*2540*/  ISETP.GT.U32.AND.EX P4, PT, R204, RZ, PT, P4 ;  /* 0x000000ffcc00720c */ /* 0x000fe40003f84140 */
[----:B------:R-:W-:-:S04]  /*2550*/  @P0 LOP3.LUT R0, R0, 0x4000, RZ, 0xfc, !PT ;  /* 0x0000400000000812 */ /* 0x000fc800078efcff */
[----:B------:R-:W-:-:S04]  /*2560*/  LOP3.LUT R0, R0, 0xffffdfff, RZ, 0xc0, !PT ;  /* 0xffffdfff00007812 */ /* 0x000fc800078ec0ff */
[----:B------:R-:W-:Y:S02]  /*2570*/  @P1 LOP3.LUT R0, R0, 0x2000, RZ, 0xfc, !PT ;  /* 0x0000200000001812 */ /* 0x000fe400078efcff */
[----:B------:R-:W-:Y:S02]  /*2580*/  IADD3 R210, P0, R19, 0x30, RZ ;  /* 0x0000003013d27810 */ /* 0x000fe40007f1e0ff */
[----:B------:R-:W-:Y:S01]  /*2590*/  LOP3.LUT R0, R0, 0xffffefff, RZ, 0xc0, !PT ;  /* 0xffffefff00007812 */ /* 0x000fe200078ec0ff */
[----:B------:R-:W-:Y:S02]  /*25a0*/  WARPGROUP.DEPBAR.LE gsb0, 0x0 ;  /* 0x00008000000079c5 */ /* 0x000fe40000010000 */
[----:B------:R-:W-:Y:S01]  /*25b0*/  FMUL R21, R89, UR12 ;  /* 0x0000000c59157c20 */ /* 0x000fe20008400000 */
[----:B---3--:R-:W-:Y:S01]  /*25c0*/  FMUL R20, R90, UR12 ;  /* 0x0000000c5a147c20 */ /* 0x008fe20008400000 */
[----:B------:R-:W-:-:S03]  /*25d0*/  FMUL R22, R91, UR12 ;  /* 0x0000000c5b167c20 */ /* 0x000fc60008400000 */
[----:B------:R-:W-:Y:S02]  /*25e0*/  FSEL R21, R21, -INF , !P2 ;  /* 0xff80000015157808 */ /* 0x000fe40005000000 */
[----:B------:R-:W-:Y:S02]  /*25f0*/  FSEL R20, R20, -INF , !P5 ;  /* 0xff80000014147808 */ /* 0x000fe40006800000 */
[----:B------:R-:W-:Y:S02]  /*2600*/  FSEL R22, R22, -INF , !P3 ;  /* 0xff80000016167808 */ /* 0x000fe40005800000 */
[C---:B------:R-:W-:Y:S02]  /*2610*/  ISETP.GT.U32.AND P2, PT, R23.reuse, R15, PT ;  /* 0x0000000f1700720c */ /* 0x040fe40003f44070 */
[C---:B------:R-:W-:Y:S02]  /*2620*/  ISETP.GT.U32.AND P5, PT, R23.reuse, R17, PT ;  /* 0x000000111700720c */ /* 0x040fe40003fa4070 */
[----:B------:R-:W-:Y:S01]  /*2630*/  ISETP.GT.U32.AND P3, PT, R23, R4, PT ;  /* 0x000000041700720c */ /* 0x000fe20003f64070 */
[----:B------:R-:W-:Y:S01]  /*2640*/  FMUL R23, R92, UR12 ;  /* 0x0000000c5c177c20 */ /* 0x000fe20008400000 */
[----:B------:R-:W-:-:S04]  /*2650*/  FMUL R90, R93, UR12 ;  /* 0x0000000c5d5a7c20 */ /* 0x000fc80008400000 */
[----:B------:R-:W-:Y:S02]  /*2660*/  FSEL R23, R23, -INF , !P6 ;  /* 0xff80000017177808 */ /* 0x000fe40007000000 */
[----:B------:R-:W-:Y:S01]  /*2670*/  ISETP.GT.U32.AND P6, PT, R19, R8, PT ;  /* 0x000000081300720c */ /* 0x000fe20003fc4070 */
[----:B------:R-:W-:Y:S01]  /*2680*/  FMUL R88, R88, UR12 ;  /* 0x0000000c58587c20 */ /* 0x000fe20008400000 */
[----:B------:R-:W-:Y:S02]  /*2690*/  FMUL R89, R94, UR12 ;  /* 0x0000000c5e597c20 */ /* 0x000fe40008400000 */
[----:B------:R-:W-:Y:S02]  /*26a0*/  ISETP.GT.U32.AND.EX P6, PT, R10, RZ, PT, P6 ;  /* 0x000000ff0a00720c */ /* 0x000fe40003fc4160 */
[----:B------:R-:W-:Y:S02]  /*26b0*/  FSEL R90, R90, -INF , !P4 ;  /* 0xff8000005a5a7808 */ /* 0x000fe40006000000 */
[----:B------:R-:W-:-:S02]  /*26c0*/  FSEL R88, R88, -INF , !P6 ;  /* 0xff80000058587808 */ /* 0x000fc40007000000 */
[----:B------:R-:W-:Y:S02]  /*26d0*/  FSEL R89, R89, -INF , !P6 ;  /* 0xff80000059597808 */ /* 0x000fe40007000000 */
[-C--:B------:R-:W-:Y:S02]  /*26e0*/  ISETP.GT.U32.AND P4, PT, R211, R8.reuse, PT ;  /* 0x00000008d300720c */ /* 0x080fe40003f84070 */
[----:B------:R-:W-:Y:S01]  /*26f0*/  ISETP.GT.U32.AND P6, PT, R224, R8, PT ;  /* 0x00000008e000720c */ /* 0x000fe20003fc4070 */
[----:B------:R-:W-:Y:S01]  /*2700*/  FMUL R92, R95, UR12 ;  /* 0x0000000c5f5c7c20 */ /* 0x000fe20008400000 */
[----:B------:R-:W-:Y:S01]  /*2710*/  FMUL R91, R96, UR12 ;  /* 0x0000000c605b7c20 */ /* 0x000fe20008400000 */
[----:B------:R-:W-:Y:S01]  /*2720*/  FMUL R93, R97, UR12 ;  /* 0x0000000c615d7c20 */ /* 0x000fe20008400000 */
[C---:B------:R-:W-:Y:S02]  /*2730*/  ISETP.GT.U32.AND.EX P1, PT, R204.reuse, RZ, PT, P5 ;  /* 0x000000ffcc00720c */ /* 0x040fe40003f24150 */
[----:B------:R-:W-:-:S02]  /*2740*/  ISETP.GT.U32.AND.EX P2, PT, R204, RZ, PT, P2 ;  /* 0x000000ffcc00720c */ /* 0x000fc40003f44120 */
[----:B------:R-:W-:Y:S02]  /*2750*/  ISETP.GT.U32.AND.EX P4, PT, R205, RZ, PT, P4 ;  /* 0x000000ffcd00720c */ /* 0x000fe40003f84140 */
[----:B------:R-:W-:Y:S02]  /*2760*/  ISETP.GT.U32.AND.EX P6, PT, R225, RZ, PT, P6 ;  /* 0x000000ffe100720c */ /* 0x000fe40003fc4160 */
[----:B------:R-:W-:Y:S02]  /*2770*/  FSEL R92, R92, -INF , !P2 ;  /* 0xff8000005c5c7808 */ /* 0x000fe40005000000 */
[----:B------:R-:W-:Y:S02]  /*2780*/  FSEL R91, R91, -INF , !P4 ;  /* 0xff8000005b5b7808 */ /* 0x000fe40006000000 */
[----:B------:R-:W-:Y:S02]  /*2790*/  FSEL R93, R93, -INF , !P6 ;  /* 0xff8000005d5d7808 */ /* 0x000fe40007000000 */
[----:B------:R-:W-:-:S02]  /*27a0*/  ISETP.GT.U32.AND P2, PT, R211, R15, PT ;  /* 0x0000000fd300720c */ /* 0x000fc40003f44070 */
[C---:B------:R-:W-:Y:S02]  /*27b0*/  ISETP.GT.U32.AND P4, PT, R211.reuse, R17, PT ;  /* 0x00000011d300720c */ /* 0x040fe40003f84070 */
[----:B------:R-:W-:Y:S01]  /*27c0*/  ISETP.GT.U32.AND P6, PT, R211, R4, PT ;  /* 0x00000004d300720c */ /* 0x000fe20003fc4070 */
[----:B------:R-:W-:Y:S01]  /*27d0*/  IMAD.X R211, RZ, RZ, R10, P0 ;  /* 0x000000ffffd37224 */ /* 0x000fe200000e060a */
[----:B------:R-:W-:Y:S02]  /*27e0*/  ISETP.GT.U32.AND.EX P0, PT, R204, RZ, PT, P3 ;  /* 0x000000ffcc00720c */ /* 0x000fe40003f04130 */
[----:B------:R-:W-:-:S04]  /*27f0*/  @P1 LOP3.LUT R0, R0, 0x1000, RZ, 0xfc, !PT ;  /* 0x0000100000001812 */ /* 0x000fc800078efcff */
[----:B------:R-:W-:Y:S02]  /*2800*/  LOP3.LUT R0, R0, 0xfffff7ff, RZ, 0xc0, !PT ;  /* 0xfffff7ff00007812 */ /* 0x000fe400078ec0ff */
[----:B------:R-:W-:-:S05]  /*2810*/  ISETP.GT.U32.AND.EX P2, PT, R205, RZ, PT, P2 ;  /* 0x000000ffcd00720c */ /* 0x000fca0003f44120 */
[----:B------:R-:W-:Y:S02]  /*2820*/  @P0 LOP3.LUT R0, R0, 0x800, RZ, 0xfc, !PT ;  /* 0x0000080000000812 */ /* 0x000fe400078efcff */
[----:B------:R-:W-:Y:S02]  /*2830*/  IADD3 R204, P0, R19, 0x31, RZ ;  /* 0x0000003113cc7810 */ /* 0x000fe40007f1e0ff */
[C---:B------:R-:W-:Y:S02]  /*2840*/  ISETP.GT.U32.AND.EX P3, PT, R205.reuse, RZ, PT, P4 ;  /* 0x000000ffcd00720c */ /* 0x040fe40003f64140 */
[----:B------:R-:W-:Y:S01]  /*2850*/  ISETP.GT.U32.AND.EX P1, PT, R205, RZ, PT, P6 ;  /* 0x000000ffcd00720c */ /* 0x000fe20003f24160 */
[----:B------:R-:W-:Y:S01]  /*2860*/  IMAD.X R205, RZ, RZ, R10, P0 ;  /* 0x000000ffffcd7224 */ /* 0x000fe200000e060a */
[----:B------:R-:W-:Y:S01]  /*2870*/  ISETP.GT.U32.AND P0, PT, R224, R15, PT ;  /* 0x0000000fe000720c */ /* 0x000fe20003f04070 */
[----:B------:R-:W-:-:S03]  /*2880*/  FMUL R95, R99, UR12 ;  /* 0x0000000c635f7c20 */ /* 0x000fc60008400000 */
[----:B------:R-:W-:-:S04]  /*2890*/  ISETP.GT.U32.AND.EX P0, PT, R225, RZ, PT, P0 ;  /* 0x000000ffe100720c */ /* 0x000fc80003f04100 */
[----:B------:R-:W-:Y:S02]  /*28a0*/  FSEL R95, R95, -INF , !P0 ;  /* 0xff8000005f5f7808 */ /* 0x000fe40004000000 */
[----:B------:R-:W-:Y:S01]  /*28b0*/  ISETP.GT.U32.AND P0, PT, R212, R8, PT ;  /* 0x00000008d400720c */ /* 0x000fe20003f04070 */
[----:B------:R-:W-:-:S03]  /*28c0*/  FMUL R96, R100, UR12 ;  /* 0x0000000c64607c20 */ /* 0x000fc60008400000 */
[----:B------:R-:W-:-:S04]  /*28d0*/  ISETP.GT.U32.AND.EX P0, PT, R213, RZ, PT, P0 ;  /* 0x000000ffd500720c */ /* 0x000fc80003f04100 */
[----:B------:R-:W-:Y:S02]  /*28e0*/  FSEL R96, R96, -INF , !P0 ;  /* 0xff80000060607808 */ /* 0x000fe40004000000 */
[----:B------:R-:W-:Y:S01]  /*28f0*/  ISETP.GT.U32.AND P0, PT, R208, R8, PT ;  /* 0x00000008d000720c */ /* 0x000fe20003f04070 */
[----:B------:R-:W-:-:S03]  /*2900*/  FMUL R97, R101, UR12 ;  /* 0x0000000c65617c20 */ /* 0x000fc60008400000 */
[----:B------:R-:W-:Y:S01]  /*2910*/  ISETP.GT.U32.AND.EX P0, PT, R209, RZ, PT, P0 ;  /* 0x000000ffd100720c */ /* 0x000fe20003f04100 */
[----:B------:R-:W-:-:S03]  /*2920*/  FMUL R94, R98, UR12 ;  /* 0x0000000c625e7c20 */ /* 0x000fc60008400000 */
[----:B------:R-:W-:Y:S02]  /*2930*/  FSEL R97, R97, -INF , !P0 ;  /* 0xff80000061617808 */ /* 0x000fe40004000000 */
        /* <DEDUP_REMOVED lines=53> */
[----:B------:R-:W-:Y:S01]  /*2c90*/  FMUL R111, R115, UR12 ;  /* 0x0000000c736f7c20 */ /* 0x000fe20008400000 */
[----:B------:R-:W-:Y:S02]  /*2ca0*/  LOP3.LUT R0, R0, 0xfffffbff, RZ, 0xc0, !PT ;  /* 0xfffffbff00007812 */ /* 0x000fe400078ec0ff */
[----:B------:R-:W-:Y:S02]  /*2cb0*/  ISETP.GT.U32.AND.EX P0, PT, R205, RZ, PT, P0 ;  /* 0x000000ffcd00720c */ /* 0x000fe40003f04100 */
[----:B------:R-:W-:Y:S02]  /*2cc0*/  @P3 LOP3.LUT R0, R0, 0x400, RZ, 0xfc, !PT ;  /* 0x0000040000003812 */ /* 0x000fe400078efcff */
[----:B------:R-:W-:-:S02]  /*2cd0*/  FSEL R111, R111, -INF , !P0 ;  /* 0xff8000006f6f7808 */ /* 0x000fc40004000000 */
[----:B------:R-:W-:Y:S02]  /*2ce0*/  ISETP.GT.U32.AND P0, PT, R224, R17, PT ;  /* 0x00000011e000720c */ /* 0x000fe40003f04070 */
[----:B------:R-:W-:Y:S02]  /*2cf0*/  FSEL R94, R94, -INF , !P2 ;  /* 0xff8000005e5e7808 */ /* 0x000fe40005000000 */
[----:B------:R-:W-:Y:S02]  /*2d00*/  LOP3.LUT R0, R0, 0xfffffeff, RZ, 0xc0, !PT ;  /* 0xfffffeff00007812 */ /* 0x000fe400078ec0ff */
[----:B------:R-:W-:Y:S02]  /*2d10*/  ISETP.GT.U32.AND.EX P2, PT, R225, RZ, PT, P0 ;  /* 0x000000ffe100720c */ /* 0x000fe40003f44100 */
[----:B------:R-:W-:Y:S02]  /*2d20*/  ISETP.GT.U32.AND P0, PT, R224, R4, PT ;  /* 0x00000004e000720c */ /* 0x000fe40003f04070 */
[----:B------:R-:W-:-:S02]  /*2d30*/  @P1 LOP3.LUT R0, R0, 0x100, RZ, 0xfc, !PT ;  /* 0x0000010000001812 */ /* 0x000fc400078efcff */
[----:B------:R-:W-:Y:S02]  /*2d40*/  ISETP.GT.U32.AND.EX P1, PT, R225, RZ, PT, P0 ;  /* 0x000000ffe100720c */ /* 0x000fe40003f24100 */
[----:B------:R-:W-:Y:S01]  /*2d50*/  IADD3 R225, P0, R19, 0x38, RZ ;  /* 0x0000003813e17810 */ /* 0x000fe20007f1e0ff */
[----:B------:R-:W-:-:S04]  /*2d60*/  FMUL R112, R116, UR12 ;  /* 0x0000000c74707c20 */ /* 0x000fc80008400000 */
[----:B------:R-:W-:Y:S01]  /*2d70*/  IMAD.X R224, RZ, RZ, R10, P0 ;  /* 0x000000ffffe07224 */ /* 0x000fe200000e060a */
[----:B------:R-:W-:Y:S02]  /*2d80*/  ISETP.GT.U32.AND P0, PT, R225, R8, PT ;  /* 0x00000008e100720c */ /* 0x000fe40003f04070 */
[----:B------:R-:W-:Y:S02]  /*2d90*/  LOP3.LUT R0, R0, 0xfffffdff, RZ, 0xc0, !PT ;  /* 0xfffffdff00007812 */ /* 0x000fe400078ec0ff */
[----:B------:R-:W-:Y:S02]  /*2da0*/  ISETP.GT.U32.AND.EX P0, PT, R224, RZ, PT, P0 ;  /* 0x000000ffe000720c */ /* 0x000fe40003f04100 */
[----:B------:R-:W-:Y:S02]  /*2db0*/  @P2 LOP3.LUT R0, R0, 0x200, RZ, 0xfc, !PT ;  /* 0x0000020000002812 */ /* 0x000fe400078efcff */
[----:B------:R-:W-:Y:S02]  /*2dc0*/  FSEL R112, R112, -INF , !P0 ;  /* 0xff80000070707808 */ /* 0x000fe40004000000 */
[----:B------:R-:W-:-:S02]  /*2dd0*/  ISETP.GT.U32.AND P0, PT, R212, R17, PT ;  /* 0x00000011d400720c */ /* 0x000fc40003f04070 */
[----:B------:R-:W-:Y:S02]  /*2de0*/  LOP3.LUT R0, R0, 0xffffff7f, RZ, 0xc0, !PT ;  /* 0xffffff7f00007812 */ /* 0x000fe400078ec0ff */
[C---:B------:R-:W-:Y:S02]  /*2df0*/  ISETP.GT.U32.AND.EX P2, PT, R213.reuse, RZ, PT, P0 ;  /* 0x000000ffd500720c */ /* 0x040fe40003f44100 */
[----:B------:R-:W-:Y:S02]  /*2e00*/  ISETP.GT.U32.AND P0, PT, R212, R4, PT ;  /* 0x00000004d400720c */ /* 0x000fe40003f04070 */
[----:B------:R-:W-:Y:S02]  /*2e10*/  @P1 LOP3.LUT R0, R0, 0x80, RZ, 0xfc, !PT ;  /* 0x0000008000001812 */ /* 0x000fe400078efcff */
[----:B------:R-:W-:Y:S02]  /*2e20*/  ISETP.GT.U32.AND.EX P1, PT, R213, RZ, PT, P0 ;  /* 0x000000ffd500720c */ /* 0x000fe40003f24100 */
[----:B------:R-:W-:Y:S01]  /*2e30*/  IADD3 R213, P0, R19, 0x39, RZ ;  /* 0x0000003913d57810 */ /* 0x000fe20007f1e0ff */
[----:B------:R-:W-:-:S04]  /*2e40*/  FMUL R113, R117, UR12 ;  /* 0x0000000c75717c20 */ /* 0x000fc80008400000 */
[----:B------:R-:W-:Y:S01]  /*2e50*/  IMAD.X R212, RZ, RZ, R10, P0 ;  /* 0x000000ffffd47224 */ /* 0x000fe200000e060a */
[----:B------:R-:W-:-:S04]  /*2e60*/  ISETP.GT.U32.AND P0, PT, R213, R8, PT ;  /* 0x00000008d500720c */ /* 0x000fc80003f04070 */
        /* <DEDUP_REMOVED lines=13> */
[----:B------:R-:W-:Y:S02]  /*2f40*/  LOP3.LUT R0, R0, 0xffffffef, RZ, 0xc0, !PT ;  /* 0xffffffef00007812 */ /* 0x000fe400078ec0ff */
[C---:B------:R-:W-:Y:S02]  /*2f50*/  ISETP.GT.U32.AND.EX P2, PT, R209.reuse, RZ, PT, P0 ;  /* 0x000000ffd100720c */ /* 0x040fe40003f44100 */
[----:B------:R-:W-:Y:S02]  /*2f60*/  ISETP.GT.U32.AND P0, PT, R208, R4, PT ;  /* 0x00000004d000720c */ /* 0x000fe40003f04070 */
[----:B------:R-:W-:Y:S02]  /*2f70*/  @P1 LOP3.LUT R0, R0, 0x10, RZ, 0xfc, !PT ;  /* 0x0000001000001812 */ /* 0x000fe400078efcff */
[----:B------:R-:W-:-:S02]  /*2f80*/  ISETP.GT.U32.AND.EX P1, PT, R209, RZ, PT, P0 ;  /* 0x000000ffd100720c */ /* 0x000fc40003f24100 */
        /* <DEDUP_REMOVED lines=39> */
[----:B------:R-:W-:-:S04]  /*3200*/  ISETP.GT.U32.AND P0, PT, R203, R8, PT ;  /* 0x00000008cb00720c */ /* 0x000fc80003f04070 */
[----:B------:R-:W-:Y:S02]  /*3210*/  ISETP.GT.U32.AND.EX P0, PT, R227, RZ, PT, P0 ;  /* 0x000000ffe300720c */ /* 0x000fe40003f04100 */
[----:B------:R-:W-:Y:S02]  /*3220*/  LOP3.LUT R0, R0, 0xfffffffd, RZ, 0xc0, !PT ;  /* 0xfffffffd00007812 */ /* 0x000fe400078ec0ff */
[----:B------:R-:W-:Y:S02]  /*3230*/  FSEL R120, R120, -INF , !P0 ;  /* 0xff80000078787808 */ /* 0x000fe40004000000 */
[----:B------:R-:W-:Y:S02]  /*3240*/  ISETP.GT.U32.AND P0, PT, R198, R17, PT ;  /* 0x00000011c600720c */ /* 0x000fe40003f04070 */
[----:B------:R-:W-:Y:S02]  /*3250*/  @P2 LOP3.LUT R0, R0, 0x2, RZ, 0xfc, !PT ;  /* 0x0000000200002812 */ /* 0x000fe400078efcff */
[----:B------:R-:W-:-:S02]  /*3260*/  LOP3.LUT R3, R3, 0x7fffffff, RZ, 0xc0, !PT ;  /* 0x7fffffff03037812 */ /* 0x000fc400078ec0ff */
[----:B------:R-:W-:Y:S02]  /*3270*/  ISETP.GT.U32.AND.EX P2, PT, R199, RZ, PT, P0 ;  /* 0x000000ffc700720c */ /* 0x000fe40003f44100 */
        /* <DEDUP_REMOVED lines=19> */
[C---:B------:R-:W-:Y:S02]  /*33b0*/  ISETP.GT.U32.AND P0, PT, R200.reuse, R17, PT ;  /* 0x00000011c800720c */ /* 0x040fe40003f04070 */
[----:B------:R-:W-:Y:S02]  /*33c0*/  LOP3.LUT R3, R3, 0xefffffff, RZ, 0xc0, !PT ;  /* 0xefffffff03037812 */ /* 0x000fe400078ec0ff */
[----:B------:R-:W-:Y:S02]  /*33d0*/  ISETP.GT.U32.AND.EX P2, PT, R201, RZ, PT, P0 ;  /* 0x000000ffc900720c */ /* 0x000fe40003f44100 */
        /* <DEDUP_REMOVED lines=111> */
[----:B------:R-:W-:Y:S02]  /*3ad0*/  IADD3 R139, P0, R19, 0x68, RZ ;  /* 0x00000068138b7810 */ /* 0x000fe40007f1e0ff */
[----:B------:R-:W-:-:S03]  /*3ae0*/  LOP3.LUT R3, R3, 0xfffdffff, RZ, 0xc0, !PT ;  /* 0xfffdffff03037812 */ /* 0x000fc600078ec0ff */
[----:B------:R-:W-:Y:S01]  /*3af0*/  IMAD.X R209, RZ, RZ, R10, P0 ;  /* 0x000000ffffd17224 */ /* 0x000fe200000e060a */
[----:B------:R-:W-:Y:S02]  /*3b00*/  @P2 LOP3.LUT R3, R3, 0x20000, RZ, 0xfc, !PT ;  /* 0x0002000003032812 */ /* 0x000fe400078efcff */
[----:B------:R-:W-:Y:S02]  /*3b10*/  ISETP.GT.U32.AND P0, PT, R203, R17, PT ;  /* 0x00000011cb00720c */ /* 0x000fe40003f04070 */
[----:B------:R-:W-:Y:S02]  /*3b20*/  LOP3.LUT R3, R3, 0xffff7fff, RZ, 0xc0, !PT ;  /* 0xffff7fff03037812 */ /* 0x000fe400078ec0ff */
[----:B------:R-:W-:Y:S02]  /*3b30*/  ISETP.GT.U32.AND.EX P2, PT, R227, RZ, PT, P0 ;  /* 0x000000ffe300720c */ /* 0x000fe40003f44100 */
[----:B------:R-:W-:Y:S02]  /*3b40*/  ISETP.GT.U32.AND P0, PT, R203, R4, PT ;  /* 0x00000004cb00720c */ /* 0x000fe40003f04070 */
[----:B------:R-:W-:-:S02]  /*3b50*/  @P1 LOP3.LUT R3, R3, 0x8000, RZ, 0xfc, !PT ;  /* 0x0000800003031812 */ /* 0x000fc400078efcff */
[----:B------:R-:W-:Y:S02]  /*3b60*/  ISETP.GT.U32.AND.EX P1, PT, R227, RZ, PT, P0 ;  /* 0x000000ffe300720c */ /* 0x000fe40003f24100 */
[----:B------:R-:W-:Y:S02]  /*3b70*/  IADD3 R210, P0, R19, 0x69, RZ ;  /* 0x0000006913d27810 */ /* 0x000fe40007f1e0ff */
[----:B------:R-:W-:-:S03]  /*3b80*/  LOP3.LUT R3, R3, 0xffffbfff, RZ, 0xc0, !PT ;  /* 0xffffbfff03037812 */ /* 0x000fc600078ec0ff */
[----:B------:R-:W-:Y:S01]  /*3b90*/  IMAD.X R211, RZ, RZ, R10, P0 ;  /* 0x000000ffffd37224 */ /* 0x000fe200000e060a */
[C---:B------:R-:W-:Y:S02]  /*3ba0*/  ISETP.GT.U32.AND P0, PT, R228.reuse, R17, PT ;  /* 0x00000011e400720c */ /* 0x040fe40003f04070 */
[----:B------:R-:W-:Y:S02]  /*3bb0*/  @P2 LOP3.LUT R3, R3, 0x4000, RZ, 0xfc, !PT ;  /* 0x0000400003032812 */ /* 0x000fe400078efcff */
[----:B------:R-:W-:Y:S02]  /*3bc0*/  ISETP.GT.U32.AND.EX P2, PT, R229, RZ, PT, P0 ;  /* 0x000000ffe500720c */ /* 0x000fe40003f44100 */
[----:B------:R-:W-:Y:S02]  /*3bd0*/  LOP3.LUT R3, R3, 0xffffefff, RZ, 0xc0, !PT ;  /* 0xffffefff03037812 */ /* 0x000fe400078ec0ff */
[----:B------:R-:W-:Y:S02]  /*3be0*/  ISETP.GT.U32.AND P0, PT, R228, R4, PT ;  /* 0x00000004e400720c */ /* 0x000fe40003f04070 */
[----:B------:R-:W-:-:S02]  /*3bf0*/  @P1 LOP3.LUT R3, R3, 0x1000, RZ, 0xfc, !PT ;  /* 0x0000100003031812 */ /* 0x000fc400078efcff */
[----:B------:R-:W-:Y:S02]  /*3c00*/  ISETP.GT.U32.AND.EX P1, PT, R229, RZ, PT, P0 ;  /* 0x000000ffe500720c */ /* 0x000fe40003f24100 */
[----:B------:R-:W-:-:S04]  /*3c10*/  LOP3.LUT R3, R3, 0xffffdfff, RZ, 0xc0, !PT ;  /* 0xffffdfff03037812 */ /* 0x000fc800078ec0ff */
[----:B------:R-:W-:-:S04]  /*3c20*/  @P2 LOP3.LUT R3, R3, 0x2000, RZ, 0xfc, !PT ;  /* 0x0000200003032812 */ /* 0x000fc800078efcff */
[----:B------:R-:W-:-:S04]  /*3c30*/  LOP3.LUT R3, R3, 0xfffff7ff, RZ, 0xc0, !PT ;  /* 0xfffff7ff03037812 */ /* 0x000fc800078ec0ff */
[----:B------:R-:W-:Y:S02]  /*3c40*/  @P1 LOP3.LUT R3, R3, 0x800, RZ, 0xfc, !PT ;  /* 0x0000080003031812 */ /* 0x000fe400078efcff */
[----:B------:R-:W-:Y:S02]  /*3c50*/  ISETP.GT.U32.AND P1, PT, R230, R17, PT ;  /* 0x00000011e600720c */ /* 0x000fe40003f24070 */
[----:B------:R-:W-:Y:S02]  /*3c60*/  IADD3 R203, P0, R19, 0x70, RZ ;  /* 0x0000007013cb7810 */ /* 0x000fe40007f1e0ff */
[----:B------:R-:W-:-:S03]  /*3c70*/  LOP3.LUT R3, R3, 0xfffffbff, RZ, 0xc0, !PT ;  /* 0xfffffbff03037812 */ /* 0x000fc600078ec0ff */
[----:B------:R-:W-:Y:S01]  /*3c80*/  IMAD.X R205, RZ, RZ, R10, P0 ;  /* 0x000000ffffcd7224 */ /* 0x000fe200000e060a */
[----:B------:R-:W-:Y:S02]  /*3c90*/  ISETP.GT.U32.AND P0, PT, R230, R4, PT ;  /* 0x00000004e600720c */ /* 0x000fe40003f04070 */
[----:B------:R-:W-:-:S03]  /*3ca0*/  ISETP.GT.U32.AND P2, PT, R231, R17, PT ;  /* 0x00000011e700720c */ /* 0x000fc60003f44070 */
[----:B------:R-:W-:-:S04]  /*3cb0*/  @P1 LOP3.LUT R3, R3, 0x400, RZ, 0xfc, !PT ;  /* 0x0000040003031812 */ /* 0x000fc800078efcff */
[----:B------:R-:W-:-:S04]  /*3cc0*/  LOP3.LUT R3, R3, 0xfffffeff, RZ, 0xc0, !PT ;  /* 0xfffffeff03037812 */ /* 0x000fc800078ec0ff */
[----:B------:R-:W-:Y:S02]  /*3cd0*/  @P0 LOP3.LUT R3, R3, 0x100, RZ, 0xfc, !PT ;  /* 0x0000010003030812 */ /* 0x000fe400078efcff */
[----:B------:R-:W-:Y:S02]  /*3ce0*/  ISETP.GT.U32.AND P1, PT, R231, R4, PT ;  /* 0x00000004e700720c */ /* 0x000fe40003f24070 */
        /* <DEDUP_REMOVED lines=8> */
[----:B------:R-:W-:-:S05]  /*3d70*/  ISETP.GT.U32.AND P0, PT, R204, R4, PT ;  /* 0x00000004cc00720c */ /* 0x000fca0003f04070 */
[----:B------:R-:W-:-:S04]  /*3d80*/  @P1 LOP3.LUT R0, R0, 0x8000, RZ, 0xfc, !PT ;  /* 0x0000800000001812 */ /* 0x000fc800078efcff */
[----:B------:R-:W-:-:S04]  /*3d90*/  LOP3.LUT R0, R0, 0xfffeffff, RZ, 0xc0, !PT ;  /* 0xfffeffff00007812 */ /* 0x000fc800078ec0ff */
[----:B------:R-:W-:Y:S02]  /*3da0*/  @P0 LOP3.LUT R0, R0, 0x10000, RZ, 0xfc, !PT ;  /* 0x0001000000000812 */ /* 0x000fe400078efcff */
[-C--:B------:R-:W-:Y:S02]  /*3db0*/  ISETP.GT.U32.AND P0, PT, R139, R15.reuse, PT ;  /* 0x0000000f8b00720c */ /* 0x080fe40003f04070 */
[----:B------:R-:W-:Y:S02]  /*3dc0*/  ISETP.GT.U32.AND P1, PT, R210, R15, PT ;  /* 0x0000000fd200720c */ /* 0x000fe40003f24070 */
[----:B------:R-:W-:Y:S02]  /*3dd0*/  LOP3.LUT R3, R3, 0xfffffffd, RZ, 0xc0, !PT ;  /* 0xfffffffd03037812 */ /* 0x000fe400078ec0ff */
[----:B------:R-:W-:-:S07]  /*3de0*/  ISETP.GT.U32.AND P2, PT, R19, R17, PT ;  /* 0x000000111300720c */ /* 0x000fce0003f44070 */
[----:B------:R-:W-:Y:S02]  /*3df0*/  @P0 LOP3.LUT R3, R3, 0x2, RZ, 0xfc, !PT ;  /* 0x0000000203030812 */ /* 0x000fe400078efcff */
[----:B------:R-:W-:Y:S02]  /*3e00*/  ISETP.GT.U32.AND P0, PT, R203, R15, PT ;  /* 0x0000000fcb00720c */ /* 0x000fe40003f04070 */
[----:B------:R-:W-:-:S04]  /*3e10*/  LOP3.LUT R3, R3, 0xfffffffb, RZ, 0xc0, !PT ;  /* 0xfffffffb03037812 */ /* 0x000fc800078ec0ff */
[----:B------:R-:W-:Y:S02]  /*3e20*/  @P1 LOP3.LUT R3, R3, 0x4, RZ, 0xfc, !PT ;  /* 0x0000000403031812 */ /* 0x000fe400078efcff */
[----:B------:R-:W-:Y:S02]  /*3e30*/  ISETP.GT.U32.AND P1, PT, R208, R15, PT ;  /* 0x0000000fd000720c */ /* 0x000fe40003f24070 */
[----:B------:R-:W-:Y:S02]  /*3e40*/  LOP3.LUT R3, R3, 0xfffffff7, RZ, 0xc0, !PT ;  /* 0xfffffff703037812 */ /* 0x000fe400078ec0ff */
[----:B------:R-:W-:Y:S02]  /*3e50*/  LOP3.LUT R2, R2, 0xfffffffd, RZ, 0xc0, !PT ;  /* 0xfffffffd02027812 */ /* 0x000fe400078ec0ff */
[----:B------:R-:W-:Y:S02]  /*3e60*/  @P0 LOP3.LUT R3, R3, 0x8, RZ, 0xfc, !PT ;  /* 0x0000000803030812 */ /* 0x000fe400078efcff */
[----:B------:R-:W-:-:S02]  /*3e70*/  @P2 LOP3.LUT R2, R2, 0x2, RZ, 0xfc, !PT ;  /* 0x0000000202022812 */ /* 0x000fc400078efcff */
[C---:B------:R-:W-:Y:S02]  /*3e80*/  ISETP.GE.U32.AND P5, PT, R19.reuse, R17, PT ;  /* 0x000000111300720c */ /* 0x040fe40003fa6070 */
[CC--:B------:R-:W-:Y:S02]  /*3e90*/  ISETP.GT.U32.AND P4, PT, R19.reuse, R4.reuse, PT ;  /* 0x000000041300720c */ /* 0x0c0fe40003f84070 */
[C---:B------:R-:W-:Y:S02]  /*3ea0*/  ISETP.GE.U32.AND P3, PT, R19.reuse, R4, PT ;  /* 0x000000041300720c */ /* 0x040fe40003f66070 */
[----:B------:R-:W-:Y:S02]  /*3eb0*/  IADD3 R204, P2, R19, 0x78, RZ ;  /* 0x0000007813cc7810 */ /* 0x000fe40007f5e0ff */
[----:B------:R-:W-:Y:S02]  /*3ec0*/  LOP3.LUT R3, R3, 0xffffffef, RZ, 0xc0, !PT ;  /* 0xffffffef03037812 */ /* 0x000fe400078ec0ff */
[----:B------:R-:W-:-:S02]  /*3ed0*/  IADD3 R19, P6, R19, 0x79, RZ ;  /* 0x0000007913137810 */ /* 0x000fc40007fde0ff */
[----:B------:R-:W-:Y:S02]  /*3ee0*/  @P1 LOP3.LUT R3, R3, 0x10, RZ, 0xfc, !PT ;  /* 0x0000001003031812 */ /* 0x000fe400078efcff */
[-C--:B------:R-:W-:Y:S02]  /*3ef0*/  ISETP.GT.U32.AND P0, PT, R204, R15.reuse, PT ;  /* 0x0000000fcc00720c */ /* 0x080fe40003f04070 */
[----:B------:R-:W-:Y:S01]  /*3f00*/  ISETP.GT.U32.AND P1, PT, R19, R15, PT ;  /* 0x0000000f1300720c */ /* 0x000fe20003f24070 */
[--C-:B------:R-:W-:Y:S01]  /*3f10*/  IMAD.X R15, RZ, RZ, R10.reuse, P2 ;  /* 0x000000ffff0f7224 */ /* 0x100fe200010e060a */
[----:B------:R-:W-:Y:S01]  /*3f20*/  LOP3.LUT P2, RZ, R2, 0x2, RZ, 0xc0, !PT ;  /* 0x0000000202ff7812 */ /* 0x000fe2000784c0ff */
[----:B------:R-:W-:Y:S01]  /*3f30*/  IMAD.X R212, RZ, RZ, R10, P6 ;  /* 0x000000ffffd47224 */ /* 0x000fe200030e060a */
[----:B------:R-:W-:Y:S02]  /*3f40*/  ISETP.GT.U32.AND P6, PT, R139, R8, PT ;  /* 0x000000088b00720c */ /* 0x000fe40003fc4070 */
[----:B------:R-:W-:-:S02]  /*3f50*/  ISETP.GT.U32.AND.EX P2, PT, R10, RZ, PT, P2 ;  /* 0x000000ff0a00720c */ /* 0x000fc40003f44120 */
[C---:B------:R-:W-:Y:S02]  /*3f60*/  ISETP.GE.U32.AND.EX P5, PT, R10.reuse, RZ, PT, P5 ;  /* 0x000000ff0a00720c */ /* 0x040fe40003fa6150 */
[C---:B------:R-:W-:Y:S02]  /*3f70*/  ISETP.GT.U32.AND.EX P4, PT, R10.reuse, RZ, PT, P4 ;  /* 0x000000ff0a00720c */ /* 0x040fe40003f84140 */
[----:B------:R-:W-:Y:S01]  /*3f80*/  ISETP.GE.U32.AND.EX P3, PT, R10, RZ, PT, P3 ;  /* 0x000000ff0a00720c */ /* 0x000fe20003f66130 */
[----:B------:R-:W-:Y:S01]  /*3f90*/  FMUL R10, R140, UR12 ;  /* 0x0000000c8c0a7c20 */ /* 0x000fe20008400000 */
[----:B------:R-:W-:-:S04]  /*3fa0*/  ISETP.GT.U32.AND.EX P6, PT, R209, RZ, PT, P6 ;  /* 0x000000ffd100720c */ /* 0x000fc80003fc4160 */
[----:B------:R-:W-:Y:S02]  /*3fb0*/  FSEL R10, R10, -INF , !P6 ;  /* 0xff8000000a0a7808 */ /* 0x000fe40007000000 */
[----:B------:R-:W-:Y:S01]  /*3fc0*/  ISETP.GT.U32.AND P6, PT, R210, R8, PT ;  /* 0x00000008d200720c */ /* 0x000fe20003fc4070 */
[----:B------:R-:W-:-:S03]  /*3fd0*/  FMUL R140, R141, UR12 ;  /* 0x0000000c8d8c7c20 */ /* 0x000fc60008400000 */
[----:B------:R-:W-:-:S04]  /*3fe0*/  ISETP.GT.U32.AND.EX P6, PT, R211, RZ, PT, P6 ;  /* 0x000000ffd300720c */ /* 0x000fc80003fc4160 */
[----:B------:R-:W-:Y:S02]  /*3ff0*/  FSEL R140, R140, -INF , !P6 ;  /* 0xff8000008c8c7808 */ /* 0x000fe40007000000 */
[----:B------:R-:W-:Y:S01]  /*4000*/  LOP3.LUT P6, RZ, R3, 0x2, RZ, 0xc0, !PT ;  /* 0x0000000203ff7812 */ /* 0x000fe200078cc0ff */
[----:B------:R-:W-:-:S03]  /*4010*/  FMUL R141, R142, UR12 ;  /* 0x0000000c8e8d7c20 */ /* 0x000fc60008400000 */
[----:B------:R-:W-:-:S04]  /*4020*/  ISETP.GT.U32.AND.EX P6, PT, R209, RZ, PT, P6 ;  /* 0x000000ffd100720c */ /* 0x000fc80003fc4160 */
[----:B------:R-:W-:Y:S02]  /*4030*/  FSEL R141, R141, -INF , !P6 ;  /* 0xff8000008d8d7808 */ /* 0x000fe40007000000 */
[----:B------:R-:W-:Y:S01]  /*4040*/  LOP3.LUT P6, RZ, R3, 0x4, RZ, 0xc0, !PT ;  /* 0x0000000403ff7812 */ /* 0x000fe200078cc0ff */
        /* <DEDUP_REMOVED lines=25> */
[----:B------:R-:W-:Y:S02]  /*41e0*/  FMUL R25, R25, UR12 ;  /* 0x0000000c19197c20 */ /* 0x000fe40008400000 */
[----:B------:R-:W-:Y:S01]  /*41f0*/  ISETP.GT.U32.AND.EX P6, PT, R212, RZ, PT, P6 ;  /* 0x000000ffd400720c */ /* 0x000fe20003fc4160 */
[----:B------:R-:W-:-:S03]  /*4200*/  FMUL R149, R150, UR12 ;  /* 0x0000000c96957c20 */ /* 0x000fc60008400000 */
[----:B------:R-:W-:Y:S02]  /*4210*/  FSEL R148, R148, -INF , !P6 ;  /* 0xff80000094947808 */ /* 0x000fe40007000000 */
[----:B------:R-:W-:Y:S02]  /*4220*/  ISETP.GT.U32.AND.EX P6, PT, R15, RZ, PT, P0 ;  /* 0x000000ff0f00720c */ /* 0x000fe40003fc4100 */
[----:B------:R-:W-:Y:S02]  /*4230*/  FSEL R25, R25, -INF , !P5 ;  /* 0xff80000019197808 */ /* 0x000fe40006800000 */
[----:B------:R-:W-:Y:S01]  /*4240*/  LOP3.LUT P5, RZ, R0, 0x2, RZ, 0xc0, !PT ;  /* 0x0000000200ff7812 */ /* 0x000fe200078ac0ff */
[----:B------:R-:W-:Y:S01]  /*4250*/  FMUL R150, R151, UR12 ;  /* 0x0000000c97967c20 */ /* 0x000fe20008400000 */
[----:B------:R-:W-:Y:S02]  /*4260*/  FSEL R149, R149, -INF , !P6 ;  /* 0xff80000095957808 */ /* 0x000fe40007000000 */
[----:B------:R-:W-:-:S02]  /*4270*/  ISETP.GT.U32.AND.EX P6, PT, R212, RZ, PT, P1 ;  /* 0x000000ffd400720c */ /* 0x000fc40003fc4110 */
[----:B------:R-:W-:Y:S02]  /*4280*/  LOP3.LUT P1, RZ, R0, 0x1000, RZ, 0xc0, !PT ;  /* 0x0000100000ff7812 */ /* 0x000fe4000782c0ff */
[----:B------:R-:W-:Y:S02]  /*4290*/  FSEL R150, R150, -INF , !P6 ;  /* 0xff80000096967808 */ /* 0x000fe40007000000 */
[C---:B------:R-:W-:Y:S02]  /*42a0*/  LOP3.LUT P0, RZ, R0.reuse, 0x2000, RZ, 0xc0, !PT ;  /* 0x0000200000ff7812 */ /* 0x040fe4000780c0ff */
[C---:B------:R-:W-:Y:S02]  /*42b0*/  LOP3.LUT P6, RZ, R0.reuse, 0x4000, RZ, 0xc0, !PT ;  /* 0x0000400000ff7812 */ /* 0x040fe400078cc0ff */
[----:B------:R-:W-:-:S04]  /*42c0*/  LOP3.LUT R0, R0, 0xfdffffff, RZ, 0xc0, !PT ;  /* 0xfdffffff00007812 */ /* 0x000fc800078ec0ff */
[----:B------:R-:W-:-:S04]  /*42d0*/  @P5 LOP3.LUT R0, R0, 0x2000000, RZ, 0xfc, !PT ;  /* 0x0200000000005812 */ /* 0x000fc800078efcff */
[C---:B------:R-:W-:Y:S02]  /*42e0*/  LOP3.LUT P5, RZ, R0.reuse, 0x10, RZ, 0xc0, !PT ;  /* 0x0000001000ff7812 */ /* 0x040fe400078ac0ff */
[----:B------:R-:W-:-:S11]  /*42f0*/  LOP3.LUT R0, R0, 0xfbffffff, RZ, 0xc0, !PT ;  /* 0xfbffffff00007812 */ /* 0x000fd600078ec0ff */
        /* <DEDUP_REMOVED lines=16> */
[----:B------:R-:W-:Y:S02]  /*4400*/  LOP3.LUT P5, RZ, R0, 0x400, RZ, 0xc0, !PT ;  /* 0x0000040000ff7812 */ /* 0x000fe400078ac0ff */
[----:B------:R-:W-:Y:S01]  /*4410*/  LOP3.LUT R2, R2, 0xfffffffe, RZ, 0xc0, !PT ;  /* 0xfffffffe02027812 */ /* 0x000fe200078ec0ff */
[----:B------:R-:W-:-:S10]  /*4420*/  FMUL R31, R31, UR12 ;  /* 0x0000000c1f1f7c20 */ /* 0x000fd40008400000 */
[----:B------:R-:W-:Y:S02]  /*4430*/  @P5 LOP3.LUT R2, R2, 0x1, RZ, 0xfc, !PT ;  /* 0x0000000102025812 */ /* 0x000fe400078efcff */
[----:B------:R-:W-:-:S04]  /*4440*/  LOP3.LUT P5, RZ, R0, 0x800, RZ, 0xc0, !PT ;  /* 0x0000080000ff7812 */ /* 0x000fc800078ac0ff */
[----:B------:R-:W-:Y:S02]  /*4450*/  FSEL R31, R31, -INF , !P5 ;  /* 0xff8000001f1f7808 */ /* 0x000fe40006800000 */
[----:B------:R-:W-:Y:S01]  /*4460*/  LOP3.LUT P5, RZ, R2, 0x1, RZ, 0xc0, !PT ;  /* 0x0000000102ff7812 */ /* 0x000fe200078ac0ff */
[----:B------:R-:W-:Y:S01]  /*4470*/  FMUL R2, R32, UR12 ;  /* 0x0000000c20027c20 */ /* 0x000fe20008400000 */
[----:B------:R-:W-:-:S04]  /*4480*/  FMUL R32, R33, UR12 ;  /* 0x0000000c21207c20 */ /* 0x000fc80008400000 */
[----:B------:R-:W-:Y:S02]  /*4490*/  FSEL R2, R2, -INF , !P5 ;  /* 0xff80000002027808 */ /* 0x000fe40006800000 */
[----:B------:R-:W-:Y:S01]  /*44a0*/  LOP3.LUT P5, RZ, R0, 0x80000000, RZ, 0xc0, !PT ;  /* 0x8000000000ff7812 */ /* 0x000fe200078ac0ff */
[----:B------:R-:W-:Y:S01]  /*44b0*/  FMUL R33, R34, UR12 ;  /* 0x0000000c22217c20 */ /* 0x000fe20008400000 */
[----:B------:R-:W-:Y:S02]  /*44c0*/  FMUL R34, R35, UR12 ;  /* 0x0000000c23227c20 */ /* 0x000fe40008400000 */
[----:B------:R-:W-:Y:S02]  /*44d0*/  FSEL R32, R32, -INF , !P5 ;  /* 0xff80000020207808 */ /* 0x000fe40006800000 */
[----:B------:R-:W-:Y:S01]  /*44e0*/  LOP3.LUT P5, RZ, R0, 0x40000000, RZ, 0xc0, !PT ;  /* 0x4000000000ff7812 */ /* 0x000fe200078ac0ff */
[----:B------:R-:W-:Y:S01]  /*44f0*/  FMUL R35, R36, UR12 ;  /* 0x0000000c24237c20 */ /* 0x000fe20008400000 */
[----:B------:R-:W-:Y:S01]  /*4500*/  FMUL R36, R37, UR12 ;  /* 0x0000000c25247c20 */ /* 0x000fe20008400000 */
[----:B------:R-:W-:Y:S01]  /*4510*/  FMUL R37, R38, UR12 ;  /* 0x0000000c26257c20 */ /* 0x000fe20008400000 */
[----:B------:R-:W-:Y:S01]  /*4520*/  FSEL R33, R33, -INF , !P5 ;  /* 0xff80000021217808 */ /* 0x000fe20006800000 */
[----:B------:R-:W-:Y:S01]  /*4530*/  FMUL R38, R39, UR12 ;  /* 0x0000000c27267c20 */ /* 0x000fe20008400000 */
[----:B------:R-:W-:Y:S01]  /*4540*/  LOP3.LUT P5, RZ, R0, 0x20000000, RZ, 0xc0, !PT ;  /* 0x2000000000ff7812 */ /* 0x000fe200078ac0ff */
[----:B------:R-:W-:Y:S01]  /*4550*/  FMUL R30, R30, UR12 ;  /* 0x0000000c1e1e7c20 */ /* 0x000fe20008400000 */
[----:B------:R-:W-:Y:S01]  /*4560*/  FMUL R39, R40, UR12 ;  /* 0x0000000c28277c20 */ /* 0x000fe20008400000 */
[----:B------:R-:W-:Y:S01]  /*4570*/  FMUL R40, R41, UR12 ;  /* 0x0000000c29287c20 */ /* 0x000fe20008400000 */
[----:B------:R-:W-:Y:S01]  /*4580*/  FMUL R41, R42, UR12 ;  /* 0x0000000c2a297c20 */ /* 0x000fe20008400000 */
[----:B------:R-:W-:Y:S01]  /*4590*/  FSEL R34, R34, -INF , !P5 ;  /* 0xff80000022227808 */ /* 0x000fe20006800000 */
[----:B------:R-:W-:Y:S01]  /*45a0*/  FMUL R42, R43, UR12 ;  /* 0x0000000c2b2a7c20 */ /* 0x000fe20008400000 */
[----:B------:R-:W-:Y:S01]  /*45b0*/  LOP3.LUT P5, RZ, R0, 0x10000000, RZ, 0xc0, !PT ;  /* 0x1000000000ff7812 */ /* 0x000fe200078ac0ff */
[----:B------:R-:W-:Y:S01]  /*45c0*/  FMUL R43, R44, UR12 ;  /* 0x0000000c2c2b7c20 */ /* 0x000fe20008400000 */
[----:B------:R-:W-:Y:S01]  /*45d0*/  FSEL R30, R30, -INF , !P0 ;  /* 0xff8000001e1e7808 */ /* 0x000fe20004000000 */
[----:B------:R-:W-:Y:S01]  /*45e0*/  FMUL R44, R45, UR12 ;  /* 0x0000000c2d2c7c20 */ /* 0x000fe20008400000 */
[----:B------:R-:W-:-:S02]  /*45f0*/  LOP3.LUT P0, RZ, R3, 0x20000000, RZ, 0xc0, !PT ;  /* 0x2000000003ff7812 */ /* 0x000fc4000780c0ff */
[----:B------:R-:W-:Y:S02]  /*4600*/  FSEL R35, R35, -INF , !P5 ;  /* 0xff80000023237808 */ /* 0x000fe40006800000 */
[----:B------:R-:W-:Y:S02]  /*4610*/  LOP3.LUT P5, RZ, R0, 0x8000000, RZ, 0xc0, !PT ;  /* 0x0800000000ff7812 */ /* 0x000fe400078ac0ff */
[----:B------:R-:W-:Y:S02]  /*4620*/  FSEL R44, R44, -INF , !P0 ;  /* 0xff8000002c2c7808 */ /* 0x000fe40004000000 */
[----:B------:R-:W-:Y:S01]  /*4630*/  LOP3.LUT P0, RZ, R3, 0x10000, RZ, 0xc0, !PT ;  /* 0x0001000003ff7812 */ /* 0x000fe2000780c0ff */
[----:B------:R-:W-:Y:S01]  /*4640*/  FMUL R24, R24, UR12 ;  /* 0x0000000c18187c20 */ /* 0x000fe20008400000 */
[----:B------:R-:W-:Y:S01]  /*4650*/  FMUL R26, R26, UR12 ;  /* 0x0000000c1a1a7c20 */ /* 0x000fe20008400000 */
[----:B------:R-:W-:Y:S01]  /*4660*/  FMUL R27, R27, UR12 ;  /* 0x0000000c1b1b7c20 */ /* 0x000fe20008400000 */
[----:B------:R-:W-:-:S02]  /*4670*/  FSEL R36, R36, -INF , !P5 ;  /* 0xff80000024247808 */ /* 0x000fc40006800000 */
[----:B------:R-:W-:Y:S02]  /*4680*/  LOP3.LUT P5, RZ, R0, 0x4000000, RZ, 0xc0, !PT ;  /* 0x0400000000ff7812 */ /* 0x000fe400078ac0ff */
[----:B------:R-:W-:Y:S02]  /*4690*/  FSEL R24, R24, -INF , !P2 ;  /* 0xff80000018187808 */ /* 0x000fe40005000000 */
[----:B------:R-:W-:Y:S02]  /*46a0*/  FSEL R26, R26, -INF , !P4 ;  /* 0xff8000001a1a7808 */ /* 0x000fe40006000000 */
[----:B------:R-:W-:Y:S02]  /*46b0*/  FSEL R27, R27, -INF , !P3 ;  /* 0xff8000001b1b7808 */ /* 0x000fe40005800000 */
[----:B------:R-:W-:Y:S02]  /*46c0*/  FSEL R37, R37, -INF , !P5 ;  /* 0xff80000025257808 */ /* 0x000fe40006800000 */
[----:B------:R-:W-:-:S02]  /*46d0*/  LOP3.LUT P4, RZ, R0, 0x4, RZ, 0xc0, !PT ;  /* 0x0000000400ff7812 */ /* 0x000fc4000788c0ff */
[C---:B------:R-:W-:Y:S02]  /*46e0*/  LOP3.LUT P3, RZ, R0.reuse, 0x8, RZ, 0xc0, !PT ;  /* 0x0000000800ff7812 */ /* 0x040fe4000786c0ff */
[C---:B------:R-:W-:Y:S02]  /*46f0*/  LOP3.LUT P2, RZ, R0.reuse, 0x1, RZ, 0xc0, !PT ;  /* 0x0000000100ff7812 */ /* 0x040fe4000784c0ff */
[C---:B------:R-:W-:Y:S02]  /*4700*/  LOP3.LUT P5, RZ, R0.reuse, 0x2000000, RZ, 0xc0, !PT ;  /* 0x0200000000ff7812 */ /* 0x040fe400078ac0ff */
[----:B------:R-:W-:-:S04]  /*4710*/  LOP3.LUT R0, R0, 0xfffdffff, RZ, 0xc0, !PT ;  /* 0xfffdffff00007812 */ /* 0x000fc800078ec0ff */
[----:B------:R-:W-:Y:S02]  /*4720*/  @P0 LOP3.LUT R0, R0, 0x20000, RZ, 0xfc, !PT ;  /* 0x0002000000000812 */ /* 0x000fe400078efcff */
[----:B------:R-:W-:Y:S02]  /*4730*/  LOP3.LUT P0, RZ, R3, 0x20000, RZ, 0xc0, !PT ;  /* 0x0002000003ff7812 */ /* 0x000fe4000780c0ff */
[----:B------:R-:W-:-:S11]  /*4740*/  LOP3.LUT R0, R0, 0xfffbffff, RZ, 0xc0, !PT ;  /* 0xfffbffff00007812 */ /* 0x000fd600078ec0ff */
        /* <DEDUP_REMOVED lines=14> */
[----:B------:R-:W-:Y:S01]  /*4830*/  LOP3.LUT R0, R0, 0xff7fffff, RZ, 0xc0, !PT ;  /* 0xff7fffff00007812 */ /* 0x000fe200078ec0ff */
[----:B------:R-:W-:-:S10]  /*4840*/  FMUL R45, R46, UR12 ;  /* 0x0000000c2e2d7c20 */ /* 0x000fd40008400000 */
[----:B------:R-:W-:Y:S02]  /*4850*/  @P0 LOP3.LUT R0, R0, 0x800000, RZ, 0xfc, !PT ;  /* 0x0080000000000812 */ /* 0x000fe400078efcff */
[----:B------:R-:W-:Y:S01]  /*4860*/  LOP3.LUT P0, RZ, R3, 0x800000, RZ, 0xc0, !PT ;  /* 0x0080000003ff7812 */ /* 0x000fe2000780c0ff */
[----:B------:R-:W-:Y:S01]  /*4870*/  FMUL R46, R47, UR12 ;  /* 0x0000000c2f2e7c20 */ /* 0x000fe20008400000 */
[----:B------:R-:W-:Y:S01]  /*4880*/  LOP3.LUT R0, R0, 0xfeffffff, RZ, 0xc0, !PT ;  /* 0xfeffffff00007812 */ /* 0x000fe200078ec0ff */
[----:B------:R-:W-:Y:S01]  /*4890*/  FMUL R47, R48, UR12 ;  /* 0x0000000c302f7c20 */ /* 0x000fe20008400000 */
[----:B------:R-:W-:Y:S01]  /*48a0*/  FMUL R48, R49, UR12 ;  /* 0x0000000c31307c20 */ /* 0x000fe20008400000 */
[----:B------:R-:W-:Y:S01]  /*48b0*/  FMUL R49, R50, UR12 ;  /* 0x0000000c32317c20 */ /* 0x000fe20008400000 */
[----:B------:R-:W-:-:S07]  /*48c0*/  FMUL R50, R51, UR12 ;  /* 0x0000000c33327c20 */ /* 0x000fce0008400000 */
[----:B------:R-:W-:Y:S02]  /*48d0*/  @P0 LOP3.LUT R0, R0, 0x1000000, RZ, 0xfc, !PT ;  /* 0x0100000000000812 */ /* 0x000fe400078efcff */
[----:B------:R-:W-:-:S04]  /*48e0*/  LOP3.LUT P0, RZ, R3, 0x1000000, RZ, 0xc0, !PT ;  /* 0x0100000003ff7812 */ /* 0x000fc8000780c0ff */
[----:B------:R-:W-:Y:S02]  /*48f0*/  FSEL R49, R49, -INF , !P0 ;  /* 0xff80000031317808 */ /* 0x000fe40004000000 */
[----:B------:R-:W-:Y:S01]  /*4900*/  LOP3.LUT P0, RZ, R0, 0x1000000, RZ, 0xc0, !PT ;  /* 0x0100000000ff7812 */ /* 0x000fe2000780c0ff */
[----:B------:R-:W-:-:S03]  /*4910*/  FMUL R51, R52, UR12 ;  /* 0x0000000c34337c20 */ /* 0x000fc60008400000 */
[----:B------:R-:W-:Y:S02]  /*4920*/  FSEL R50, R50, -INF , !P0 ;  /* 0xff80000032327808 */ /* 0x000fe40004000000 */
[----:B------:R-:W-:Y:S01]  /*4930*/  LOP3.LUT P0, RZ, R0, 0x800000, RZ, 0xc0, !PT ;  /* 0x0080000000ff7812 */ /* 0x000fe2000780c0ff */
[----:B------:R-:W-:-:S03]  /*4940*/  FMUL R52, R53, UR12 ;  /* 0x0000000c35347c20 */ /* 0x000fc60008400000 */
[----:B------:R-:W-:Y:S02]  /*4950*/  FSEL R51, R51, -INF , !P0 ;  /* 0xff80000033337808 */ /* 0x000fe40004000000 */
[----:B------:R-:W-:Y:S01]  /*4960*/  LOP3.LUT P0, RZ, R0, 0x400000, RZ, 0xc0, !PT ;  /* 0x0040000000ff7812 */ /* 0x000fe2000780c0ff */
[----:B------:R-:W-:-:S03]  /*4970*/  FMUL R53, R54, UR12 ;  /* 0x0000000c36357c20 */ /* 0x000fc60008400000 */
[----:B------:R-:W-:Y:S02]  /*4980*/  FSEL R52, R52, -INF , !P0 ;  /* 0xff80000034347808 */ /* 0x000fe40004000000 */
[C---:B------:R-:W-:Y:S01]  /*4990*/  LOP3.LUT P0, RZ, R0.reuse, 0x200000, RZ, 0xc0, !PT ;  /* 0x0020000000ff7812 */ /* 0x040fe2000780c0ff */
[----:B------:R-:W-:Y:S01]  /*49a0*/  FMUL R29, R29, UR12 ;  /* 0x0000000c1d1d7c20 */ /* 0x000fe20008400000 */
[----:B------:R-:W-:Y:S02]  /*49b0*/  FMUL R54, R55, UR12 ;  /* 0x0000000c37367c20 */ /* 0x000fe40008400000 */
[----:B------:R-:W-:Y:S02]  /*49c0*/  FSEL R53, R53, -INF , !P0 ;  /* 0xff80000035357808 */ /* 0x000fe40004000000 */
[----:B------:R-:W-:Y:S01]  /*49d0*/  LOP3.LUT P0, RZ, R0, 0x100000, RZ, 0xc0, !PT ;  /* 0x0010000000ff7812 */ /* 0x000fe2000780c0ff */
[----:B------:R-:W-:Y:S01]  /*49e0*/  FMUL R55, R56, UR12 ;  /* 0x0000000c38377c20 */ /* 0x000fe20008400000 */
[----:B------:R-:W-:-:S02]  /*49f0*/  FSEL R29, R29, -INF , !P1 ;  /* 0xff8000001d1d7808 */ /* 0x000fc40004800000 */
[----:B------:R-:W-:Y:S02]  /*4a00*/  FSEL R54, R54, -INF , !P0 ;  /* 0xff80000036367808 */ /* 0x000fe40004000000 */
[----:B------:R-:W-:Y:S02]  /*4a10*/  LOP3.LUT P1, RZ, R3, 0x40000000, RZ, 0xc0, !PT ;  /* 0x4000000003ff7812 */ /* 0x000fe4000782c0ff */
[----:B------:R-:W-:Y:S01]  /*4a20*/  LOP3.LUT P0, RZ, R0, 0x80000, RZ, 0xc0, !PT ;  /* 0x0008000000ff7812 */ /* 0x000fe2000780c0ff */
[----:B------:R-:W-:Y:S01]  /*4a30*/  FMUL R56, R57, UR12 ;  /* 0x0000000c39387c20 */ /* 0x000fe20008400000 */
[----:B------:R-:W-:Y:S02]  /*4a40*/  FSEL R43, R43, -INF , !P1 ;  /* 0xff8000002b2b7808 */ /* 0x000fe40004800000 */
[----:B------:R-:W-:Y:S02]  /*4a50*/  FSEL R55, R55, -INF , !P0 ;  /* 0xff80000037377808 */ /* 0x000fe40004000000 */
[----:B------:R-:W-:-:S02]  /*4a60*/  LOP3.LUT P1, RZ, R3, 0x10000000, RZ, 0xc0, !PT ;  /* 0x1000000003ff7812 */ /* 0x000fc4000782c0ff */
[----:B------:R-:W-:Y:S01]  /*4a70*/  LOP3.LUT P0, RZ, R0, 0x40000, RZ, 0xc0, !PT ;  /* 0x0004000000ff7812 */ /* 0x000fe2000780c0ff */
[----:B------:R-:W-:Y:S01]  /*4a80*/  FMUL R57, R58, UR12 ;  /* 0x0000000c3a397c20 */ /* 0x000fe20008400000 */
[----:B------:R-:W-:Y:S01]  /*4a90*/  FSEL R45, R45, -INF , !P1 ;  /* 0xff8000002d2d7808 */ /* 0x000fe20004800000 */
[----:B------:R-:W-:Y:S01]  /*4aa0*/  FMUL R58, R59, UR12 ;  /* 0x0000000c3b3a7c20 */ /* 0x000fe20008400000 */
[----:B------:R-:W-:Y:S02]  /*4ab0*/  FSEL R56, R56, -INF , !P0 ;  /* 0xff80000038387808 */ /* 0x000fe40004000000 */
[----:B------:R-:W-:Y:S02]  /*4ac0*/  LOP3.LUT P1, RZ, R3, 0x8000, RZ, 0xc0, !PT ;  /* 0x0000800003ff7812 */ /* 0x000fe4000782c0ff */
[----:B------:R-:W-:Y:S02]  /*4ad0*/  LOP3.LUT P0, RZ, R0, 0x20000, RZ, 0xc0, !PT ;  /* 0x0002000000ff7812 */ /* 0x000fe4000780c0ff */
[----:B------:R-:W-:-:S02]  /*4ae0*/  FSEL R58, R58, -INF , !P1 ;  /* 0xff8000003a3a7808 */ /* 0x000fc40004800000 */
[----:B------:R-:W-:Y:S02]  /*4af0*/  FSEL R57, R57, -INF , !P0 ;  /* 0xff80000039397808 */ /* 0x000fe40004000000 */
[C---:B------:R-:W-:Y:S02]  /*4b00*/  LOP3.LUT P0, RZ, R0.reuse, 0x10000, RZ, 0xc0, !PT ;  /* 0x0001000000ff7812 */ /* 0x040fe4000780c0ff */
[----:B------:R-:W-:Y:S01]  /*4b10*/  LOP3.LUT P1, RZ, R0, 0x8000, RZ, 0xc0, !PT ;  /* 0x0000800000ff7812 */ /* 0x000fe2000782c0ff */
[----:B------:R-:W-:Y:S01]  /*4b20*/  FMUL R0, R60, UR12 ;  /* 0x0000000c3c007c20 */ /* 0x000fe20008400000 */
[----:B------:R-:W-:Y:S01]  /*4b30*/  FMUL R60, R62, UR12 ;  /* 0x0000000c3e3c7c20 */ /* 0x000fe20008400000 */
[----:B------:R-:W-:-:S04]  /*4b40*/  FMNMX R62, R88, R21, !PT ;  /* 0x00000015583e7209 */ /* 0x000fc80007800000 */
        /* <DEDUP_REMOVED lines=28> */
[----:B------:R-:W-:Y:S01]  /*4d10*/  FMNMX R62, R147, R62, !PT ;  /* 0x0000003e933e7209 */ /* 0x000fe20007800000 */
[----:B------:R-:W-:-:S03]  /*4d20*/  FMUL R28, R28, UR12 ;  /* 0x0000000c1c1c7c20 */ /* 0x000fc60008400000 */
[----:B------:R-:W-:Y:S01]  /*4d30*/  FMNMX R62, R148, R62, !PT ;  /* 0x0000003e943e7209 */ /* 0x000fe20007800000 */
[----:B------:R-:W-:Y:S01]  /*4d40*/  FMUL R59, R61, UR12 ;  /* 0x0000000c3d3b7c20 */ /* 0x000fe20008400000 */
[----:B------:R-:W-:Y:S01]  /*4d50*/  FMUL R61, R63, UR12 ;  /* 0x0000000c3f3d7c20 */ /* 0x000fe20008400000 */
[----:B------:R-:W-:Y:S02]  /*4d60*/  FSEL R28, R28, -INF , !P6 ;  /* 0xff8000001c1c7808 */ /* 0x000fe40007000000 */
[----:B------:R-:W0:Y:S01]  /*4d70*/  SHFL.BFLY PT, R63, R62, 0x2, 0x1f ;  /* 0x0c401f003e3f7f89 */ /* 0x000e2200000e0000 */
[----:B------:R-:W-:Y:S02]  /*4d80*/  LOP3.LUT P6, RZ, R3, 0x80000000, RZ, 0xc0, !PT ;  /* 0x8000000003ff7812 */ /* 0x000fe400078cc0ff */
[----:B------:R-:W-:Y:S02]  /*4d90*/  FSEL R40, R40, -INF , !P5 ;  /* 0xff80000028287808 */ /* 0x000fe40006800000 */
[----:B------:R-:W-:-:S02]  /*4da0*/  FSEL R42, R42, -INF , !P6 ;  /* 0xff8000002a2a7808 */ /* 0x000fc40007000000 */
[C---:B------:R-:W-:Y:S02]  /*4db0*/  LOP3.LUT P5, RZ, R3.reuse, 0x8000000, RZ, 0xc0, !PT ;  /* 0x0800000003ff7812 */ /* 0x040fe400078ac0ff */
[----:B------:R-:W-:Y:S02]  /*4dc0*/  LOP3.LUT P6, RZ, R3, 0x2000000, RZ, 0xc0, !PT ;  /* 0x0200000003ff7812 */ /* 0x000fe400078cc0ff */
[----:B------:R-:W-:Y:S02]  /*4dd0*/  FSEL R39, R39, -INF , !P4 ;  /* 0xff80000027277808 */ /* 0x000fe40006000000 */
[----:B------:R-:W-:Y:S02]  /*4de0*/  FSEL R41, R41, -INF , !P2 ;  /* 0xff80000029297808 */ /* 0x000fe40005000000 */
[----:B------:R-:W-:Y:S02]  /*4df0*/  FSEL R46, R46, -INF , !P5 ;  /* 0xff8000002e2e7808 */ /* 0x000fe40006800000 */
[----:B------:R-:W-:-:S02]  /*4e00*/  FSEL R48, R48, -INF , !P6 ;  /* 0xff80000030307808 */ /* 0x000fc40007000000 */
[C---:B------:R-:W-:Y:S02]  /*4e10*/  LOP3.LUT P2, RZ, R3.reuse, 0x4000000, RZ, 0xc0, !PT ;  /* 0x0400000003ff7812 */ /* 0x040fe4000784c0ff */
[C---:B------:R-:W-:Y:S02]  /*4e20*/  LOP3.LUT P4, RZ, R3.reuse, 0x2000, RZ, 0xc0, !PT ;  /* 0x0000200003ff7812 */ /* 0x040fe4000788c0ff */
[C---:B------:R-:W-:Y:S02]  /*4e30*/  LOP3.LUT P5, RZ, R3.reuse, 0x1000, RZ, 0xc0, !PT ;  /* 0x0000100003ff7812 */ /* 0x040fe400078ac0ff */
[C---:B------:R-:W-:Y:S02]  /*4e40*/  LOP3.LUT P6, RZ, R3.reuse, 0x800, RZ, 0xc0, !PT ;  /* 0x0000080003ff7812 */ /* 0x040fe400078cc0ff */
[----:B------:R-:W-:Y:S02]  /*4e50*/  FSEL R38, R38, -INF , !P3 ;  /* 0xff80000026267808 */ /* 0x000fe40005800000 */
[----:B------:R-:W-:-:S02]  /*4e60*/  LOP3.LUT P3, RZ, R3, 0x4000, RZ, 0xc0, !PT ;  /* 0x0000400003ff7812 */ /* 0x000fc4000786c0ff */
[----:B------:R-:W-:Y:S02]  /*4e70*/  FSEL R47, R47, -INF , !P2 ;  /* 0xff8000002f2f7808 */ /* 0x000fe40005000000 */
[----:B------:R-:W-:Y:S02]  /*4e80*/  FSEL R59, R59, -INF , !P4 ;  /* 0xff8000003b3b7808 */ /* 0x000fe40006000000 */
[----:B------:R-:W-:Y:S02]  /*4e90*/  FSEL R60, R60, -INF , !P5 ;  /* 0xff8000003c3c7808 */ /* 0x000fe40006800000 */
[----:B------:R-:W-:Y:S02]  /*4ea0*/  FSEL R61, R61, -INF , !P6 ;  /* 0xff8000003d3d7808 */ /* 0x000fe40007000000 */
[C---:B------:R-:W-:Y:S02]  /*4eb0*/  LOP3.LUT P2, RZ, R3.reuse, 0x400, RZ, 0xc0, !PT ;  /* 0x0000040003ff7812 */ /* 0x040fe4000784c0ff */
[----:B------:R-:W-:-:S02]  /*4ec0*/  LOP3.LUT P4, RZ, R3, 0x100, RZ, 0xc0, !PT ;  /* 0x0000010003ff7812 */ /* 0x000fc4000788c0ff */
[C---:B------:R-:W-:Y:S02]  /*4ed0*/  LOP3.LUT P5, RZ, R3.reuse, 0x200, RZ, 0xc0, !PT ;  /* 0x0000020003ff7812 */ /* 0x040fe400078ac0ff */
[----:B------:R-:W-:Y:S02]  /*4ee0*/  LOP3.LUT P6, RZ, R3, 0x80, RZ, 0xc0, !PT ;  /* 0x0000008003ff7812 */ /* 0x000fe400078cc0ff */
[----:B------:R-:W-:Y:S02]  /*4ef0*/  FSEL R0, R0, -INF , !P3 ;  /* 0xff80000000007808 */ /* 0x000fe40005800000 */
[----:B------:R-:W-:Y:S02]  /*4f00*/  ISETP.GT.U32.AND P3, PT, R131, R17, PT ;  /* 0x000000118300720c */ /* 0x000fe40003f64070 */
[C---:B------:R-:W-:Y:S02]  /*4f10*/  ISETP.GT.U32.AND.EX P2, PT, R124.reuse, RZ, PT, P2 ;  /* 0x000000ff7c00720c */ /* 0x040fe40003f44120 */
[----:B------:R-:W-:Y:S01]  /*4f20*/  ISETP.GT.U32.AND.EX P4, PT, R124, RZ, PT, P4 ;  /* 0x000000ff7c00720c */ /* 0x000fe20003f84140 */
[----:B------:R-:W-:Y:S01]  /*4f30*/  FMUL R124, R67, UR12 ;  /* 0x0000000c437c7c20 */ /* 0x000fe20008400000 */
[----:B------:R-:W-:-:S02]  /*4f40*/  ISETP.GT.U32.AND.EX P5, PT, R126, RZ, PT, P5 ;  /* 0x000000ff7e00720c */ /* 0x000fc40003fa4150 */
[----:B------:R-:W-:Y:S01]  /*4f50*/  ISETP.GT.U32.AND.EX P6, PT, R126, RZ, PT, P6 ;  /* 0x000000ff7e00720c */ /* 0x000fe20003fc4160 */
[----:B------:R-:W-:Y:S01]  /*4f60*/  FMUL R126, R69, UR12 ;  /* 0x0000000c457e7c20 */ /* 0x000fe20008400000 */
[----:B------:R-:W-:Y:S01]  /*4f70*/  ISETP.GT.U32.AND.EX P3, PT, R198, RZ, PT, P3 ;  /* 0x000000ffc600720c */ /* 0x000fe20003f64130 */
[----:B------:R-:W-:Y:S01]  /*4f80*/  FMUL R69, R70, UR12 ;  /* 0x0000000c46457c20 */ /* 0x000fe20008400000 */
[----:B0-----:R-:W-:Y:S02]  /*4f90*/  FMNMX R63, R62, R63, !PT ;  /* 0x0000003f3e3f7209 */ /* 0x001fe40007800000 */
[----:B------:R-:W-:Y:S02]  /*4fa0*/  ISETP.GT.U32.AND.EX P0, PT, R130, RZ, PT, P0 ;  /* 0x000000ff8200720c */ /* 0x000fe40003f04100 */
[----:B------:R-:W-:Y:S01]  /*4fb0*/  FSEL R124, R124, -INF , !P6 ;  /* 0xff8000007c7c7808 */ /* 0x000fe20007000000 */
[----:B------:R-:W0:Y:S01]  /*4fc0*/  SHFL.BFLY PT, R62, R63, 0x1, 0x1f ;  /* 0x0c201f003f3e7f89 */ /* 0x000e2200000e0000 */
[----:B------:R-:W-:-:S02]  /*4fd0*/  FSEL R126, R126, -INF , !P3 ;  /* 0xff8000007e7e7808 */ /* 0x000fc40005800000 */
[-C--:B------:R-:W-:Y:S02]  /*4fe0*/  ISETP.GT.U32.AND P6, PT, R136, R17.reuse, PT ;  /* 0x000000118800720c */ /* 0x080fe40003fc4070 */
[----:B------:R-:W-:Y:S02]  /*4ff0*/  ISETP.GT.U32.AND P3, PT, R139, R17, PT ;  /* 0x000000118b00720c */ /* 0x000fe40003f64070 */
[----:B------:R-:W-:Y:S01]  /*5000*/  FSEL R69, R69, -INF , !P0 ;  /* 0xff80000045457808 */ /* 0x000fe20004000000 */
[----:B------:R-:W-:Y:S01]  /*5010*/  FMUL R64, R64, UR12 ;  /* 0x0000000c40407c20 */ /* 0x000fe20008400000 */
[----:B------:R-:W-:Y:S01]  /*5020*/  ISETP.GT.U32.AND P0, PT, R139, R4, PT ;  /* 0x000000048b00720c */ /* 0x000fe20003f04070 */
[----:B------:R-:W-:Y:S01]  /*5030*/  FMUL R139, R73, UR12 ;  /* 0x0000000c498b7c20 */ /* 0x000fe20008400000 */
[----:B------:R-:W-:Y:S01]  /*5040*/  FMUL R76, R76, UR12 ;  /* 0x0000000c4c4c7c20 */ /* 0x000fe20008400000 */
[----:B------:R-:W-:Y:S02]  /*5050*/  ISETP.GT.U32.AND.EX P6, PT, R202, RZ, PT, P6 ;  /* 0x000000ffca00720c */ /* 0x000fe40003fc4160 */
[----:B------:R-:W-:-:S02]  /*5060*/  ISETP.GT.U32.AND.EX P3, PT, R209, RZ, PT, P3 ;  /* 0x000000ffd100720c */ /* 0x000fc40003f64130 */
[----:B------:R-:W-:Y:S02]  /*5070*/  FSEL R3, R64, -INF , !P2 ;  /* 0xff80000040037808 */ /* 0x000fe40005000000 */
[----:B------:R-:W-:Y:S02]  /*5080*/  FSEL R139, R139, -INF , !P6 ;  /* 0xff8000008b8b7808 */ /* 0x000fe40007000000 */
[----:B------:R-:W-:Y:S02]  /*5090*/  FSEL R76, R76, -INF , !P3 ;  /* 0xff8000004c4c7808 */ /* 0x000fe40005800000 */
[----:B------:R-:W-:Y:S02]  /*50a0*/  ISETP.GT.U32.AND P2, PT, R131, R4, PT ;  /* 0x000000048300720c */ /* 0x000fe40003f44070 */
[-C--:B------:R-:W-:Y:S02]  /*50b0*/  ISETP.GT.U32.AND P6, PT, R203, R17.reuse, PT ;  /* 0x00000011cb00720c */ /* 0x080fe40003fc4070 */
[----:B------:R-:W-:Y:S01]  /*50c0*/  ISETP.GT.U32.AND P3, PT, R208, R17, PT ;  /* 0x00000011d000720c */ /* 0x000fe20003f64070 */
[----:B------:R-:W-:Y:S01]  /*50d0*/  FMUL R64, R65, UR12 ;  /* 0x0000000c41407c20 */ /* 0x000fe20008400000 */
[----:B------:R-:W-:Y:S01]  /*50e0*/  ISETP.GT.U32.AND.EX P1, PT, R130, RZ, PT, P1 ;  /* 0x000000ff8200720c */ /* 0x000fe20003f24110 */
[----:B------:R-:W-:Y:S01]  /*50f0*/  FMUL R65, R66, UR12 ;  /* 0x0000000c42417c20 */ /* 0x000fe20008400000 */
[----:B------:R-:W-:Y:S01]  /*5100*/  FMUL R130, R71, UR12 ;  /* 0x0000000c47827c20 */ /* 0x000fe20008400000 */
[----:B------:R-:W-:Y:S01]  /*5110*/  FMUL R80, R80, UR12 ;  /* 0x0000000c50507c20 */ /* 0x000fe20008400000 */
[----:B------:R-:W-:Y:S01]  /*5120*/  FMUL R151, R81, UR12 ;  /* 0x0000000c51977c20 */ /* 0x000fe20008400000 */
[----:B------:R-:W-:Y:S01]  /*5130*/  ISETP.GT.U32.AND.EX P2, PT, R198, RZ, PT, P2 ;  /* 0x000000ffc600720c */ /* 0x000fe20003f44120 */
[----:B------:R-:W-:Y:S01]  /*5140*/  FMUL R68, R68, UR12 ;  /* 0x0000000c44447c20 */ /* 0x000fe20008400000 */
[----:B------:R-:W-:-:S02]  /*5150*/  ISETP.GT.U32.AND.EX P6, PT, R205, RZ, PT, P6 ;  /* 0x000000ffcd00720c */ /* 0x000fc40003fc4160 */
[----:B------:R-:W-:Y:S02]  /*5160*/  ISETP.GT.U32.AND.EX P3, PT, R207, RZ, PT, P3 ;  /* 0x000000ffcf00720c */ /* 0x000fe40003f64130 */
[----:B------:R-:W-:Y:S02]  /*5170*/  FSEL R64, R64, -INF , !P5 ;  /* 0xff80000040407808 */ /* 0x000fe40006800000 */
[----:B------:R-:W-:Y:S02]  /*5180*/  FSEL R65, R65, -INF , !P4 ;  /* 0xff80000041417808 */ /* 0x000fe40006000000 */
[----:B------:R-:W-:Y:S02]  /*5190*/  FSEL R130, R130, -INF , !P2 ;  /* 0xff80000082827808 */ /* 0x000fe40005000000 */
[----:B------:R-:W-:Y:S02]  /*51a0*/  FSEL R81, R80, -INF , !P6 ;  /* 0xff80000050517808 */ /* 0x000fe40007000000 */
[----:B------:R-:W-:-:S02]  /*51b0*/  FSEL R151, R151, -INF , !P3 ;  /* 0xff80000097977808 */ /* 0x000fc40005800000 */
[CC--:B------:R-:W-:Y:S02]  /*51c0*/  ISETP.GT.U32.AND P5, PT, R199.reuse, R17.reuse, PT ;  /* 0x00000011c700720c */ /* 0x0c0fe40003fa4070 */
[-C--:B------:R-:W-:Y:S02]  /*51d0*/  ISETP.GT.U32.AND P4, PT, R199, R4.reuse, PT ;  /* 0x00000004c700720c */ /* 0x080fe40003f84070 */
[-C--:B------:R-:W-:Y:S02]  /*51e0*/  ISETP.GT.U32.AND P2, PT, R210, R17.reuse, PT ;  /* 0x00000011d200720c */ /* 0x080fe40003f44070 */
[-C--:B------:R-:W-:Y:S02]  /*51f0*/  ISETP.GT.U32.AND P6, PT, R204, R17.reuse, PT ;  /* 0x00000011cc00720c */ /* 0x080fe40003fc4070 */
[----:B------:R-:W-:Y:S02]  /*5200*/  ISETP.GT.U32.AND P3, PT, R19, R17, PT ;  /* 0x000000111300720c */ /* 0x000fe40003f64070 */
[----:B------:R-:W-:Y:S01]  /*5210*/  FSEL R68, R68, -INF , !P1 ;  /* 0xff80000044447808 */ /* 0x000fe20004800000 */
[----:B------:R-:W-:Y:S01]  /*5220*/  FMUL R131, R74, UR12 ;  /* 0x0000000c4a837c20 */ /* 0x000fe20008400000 */
[----:B------:R-:W-:Y:S01]  /*5230*/  ISETP.GT.U32.AND P1, PT, R136, R4, PT ;  /* 0x000000048800720c */ /* 0x000fe20003f24070 */
[----:B------:R-:W-:Y:S01]  /*5240*/  FMUL R136, R72, UR12 ;  /* 0x0000000c48887c20 */ /* 0x000fe20008400000 */
[----:B------:R-:W-:Y:S01]  /*5250*/  FMUL R77, R77, UR12 ;  /* 0x0000000c4d4d7c20 */ /* 0x000fe20008400000 */
[----:B------:R-:W-:Y:S01]  /*5260*/  FMUL R84, R84, UR12 ;  /* 0x0000000c54547c20 */ /* 0x000fe20008400000 */
[----:B------:R-:W-:Y:S01]  /*5270*/  FMUL R85, R85, UR12 ;  /* 0x0000000c55557c20 */ /* 0x000fe20008400000 */
[----:B------:R-:W-:-:S02]  /*5280*/  ISETP.GT.U32.AND.EX P5, PT, R200, RZ, PT, P5 ;  /* 0x000000ffc800720c */ /* 0x000fc40003fa4150 */
[----:B------:R-:W-:Y:S02]  /*5290*/  ISETP.GT.U32.AND.EX P4, PT, R200, RZ, PT, P4 ;  /* 0x000000ffc800720c */ /* 0x000fe40003f84140 */
[----:B------:R-:W-:Y:S02]  /*52a0*/  ISETP.GT.U32.AND.EX P2, PT, R211, RZ, PT, P2 ;  /* 0x000000ffd300720c */ /* 0x000fe40003f44120 */
[----:B------:R-:W-:Y:S02]  /*52b0*/  ISETP.GT.U32.AND.EX P6, PT, R15, RZ, PT, P6 ;  /* 0x000000ff0f00720c */ /* 0x000fe40003fc4160 */
[----:B------:R-:W-:Y:S02]  /*52c0*/  ISETP.GT.U32.AND.EX P3, PT, R212, RZ, PT, P3 ;  /* 0x000000ffd400720c */ /* 0x000fe40003f64130 */
[----:B0-----:R-:W-:Y:S02]  /*52d0*/  FMNMX R62, R63, R62, !PT ;  /* 0x0000003e3f3e7209 */ /* 0x001fe40007800000 */
[----:B------:R-:W-:-:S02]  /*52e0*/  FSEL R136, R136, -INF , !P5 ;  /* 0xff80000088887808 */ /* 0x000fc40006800000 */
[----:B------:R-:W-:Y:S02]  /*52f0*/  FSEL R131, R131, -INF , !P4 ;  /* 0xff80000083837808 */ /* 0x000fe40006000000 */
[----:B------:R-:W-:Y:S02]  /*5300*/  FSEL R77, R77, -INF , !P2 ;  /* 0xff8000004d4d7808 */ /* 0x000fe40005000000 */
[----:B------:R-:W-:Y:S02]  /*5310*/  FSEL R84, R84, -INF , !P6 ;  /* 0xff80000054547808 */ /* 0x000fe40007000000 */
[----:B------:R-:W-:Y:S02]  /*5320*/  FSEL R85, R85, -INF , !P3 ;  /* 0xff80000055557808 */ /* 0x000fe40005800000 */
[-C--:B------:R-:W-:Y:S02]  /*5330*/  ISETP.GT.U32.AND P5, PT, R210, R4.reuse, PT ;  /* 0x00000004d200720c */ /* 0x080fe40003fa4070 */
[----:B------:R-:W-:-:S02]  /*5340*/  ISETP.GT.U32.AND P4, PT, R203, R4, PT ;  /* 0x00000004cb00720c */ /* 0x000fc40003f84070 */
[-C--:B------:R-:W-:Y:S02]  /*5350*/  ISETP.GT.U32.AND P2, PT, R208, R4.reuse, PT ;  /* 0x00000004d000720c */ /* 0x080fe40003f44070 */
[-C--:B------:R-:W-:Y:S02]  /*5360*/  ISETP.GT.U32.AND P6, PT, R204, R4.reuse, PT ;  /* 0x00000004cc00720c */ /* 0x080fe40003fc4070 */
[----:B------:R-:W-:Y:S02]  /*5370*/  ISETP.GT.U32.AND P3, PT, R19, R4, PT ;  /* 0x000000041300720c */ /* 0x000fe40003f64070 */
[----:B------:R-:W-:Y:S02]  /*5380*/  FMNMX R4, R62, R6, !PT ;  /* 0x000000063e047209 */ /* 0x000fe40007800000 */
[----:B------:R-:W-:-:S03]  /*5390*/  FMNMX R62, R20, R22, !PT ;  /* 0x00000016143e7209 */ /* 0x000fc60007800000 */
[--C-:B------:R-:W-:Y:S01]  /*53a0*/  FADD R90, R90, -R4.reuse ;  /* 0x800000045a5a7221 */ /* 0x100fe20000000000 */
[----:B------:R-:W-:-:S03]  /*53b0*/  FADD R17, R91, -R4 ;  /* 0x800000045b117221 */ /* 0x000fc60000000000 */
[----:B------:R-:W-:Y:S01]  /*53c0*/  FMUL R19, R90, 1.4426950216293334961 ;  /* 0x3fb8aa3b5a137820 */ /* 0x000fe20000400000 */
[----:B------:R-:W-:Y:S01]  /*53d0*/  FMUL R90, R17, 1.4426950216293334961 ;  /* 0x3fb8aa3b115a7820 */ /* 0x000fe20000400000 */
        /* <DEDUP_REMOVED lines=12> */
[----:B------:R-:W-:-:S03]  /*54a0*/  FADD R21, R21, -R4 ;  /* 0x8000000415157221 */ /* 0x000fc60000000000 */
[----:B------:R-:W-:Y:S01]  /*54b0*/  FMNMX R62, R114, R17, !PT ;  /* 0x00000011723e7209 */ /* 0x000fe20007800000 */
[----:B------:R0:W-:Y:S01]  /*54c0*/  MUFU.EX2 R91, R19 ;  /* 0x00000013005b7308 */ /* 0x0001e20000000800 */
[----:B------:R-:W-:Y:S01]  /*54d0*/  FMUL R21, R21, 1.4426950216293334961 ;  /* 0x3fb8aa3b15157820 */ /* 0x000fe20000400000 */
[----:B------:R-:W-:Y:S01]  /*54e0*/  FADD R23, R23, -R4 ;  /* 0x8000000417177221 */ /* 0x000fe20000000000 */
[----:B0-----:R-:W-:-:S05]  /*54f0*/  FMNMX R19, R115, R62, !PT ;  /* 0x0000003e73137209 */ /* 0x001fca0007800000 */
[----:B------:R0:W-:Y:S01]  /*5500*/  MUFU.EX2 R199, R21 ;  /* 0x0000001500c77308 */ /* 0x0001e20000000800 */
[----:B------:R-:W-:Y:S01]  /*5510*/  FMNMX R62, R118, R19, !PT ;  /* 0x00000013763e7209 */ /* 0x000fe20007800000 */
[----:B------:R-:W-:-:S03]  /*5520*/  FMUL R23, R23, 1.4426950216293334961 ;  /* 0x3fb8aa3b17177820 */ /* 0x000fc60000400000 */
[----:B0-----:R-:W-:-:S03]  /*5530*/  FMNMX R21, R119, R62, !PT ;  /* 0x0000003e77157209 */ /* 0x001fc60007800000 */
[----:B------:R0:W-:Y:S01]  /*5540*/  MUFU.EX2 R198, R23 ;  /* 0x0000001700c67308 */ /* 0x0001e20000000800 */
[----:B------:R-:W-:-:S04]  /*5550*/  FMNMX R62, R122, R21, !PT ;  /* 0x000000157a3e7209 */ /* 0x000fc80007800000 */
[----:B0-----:R-:W-:-:S04]  /*5560*/  FMNMX R23, R123, R62, !PT ;  /* 0x0000003e7b177209 */ /* 0x001fc80007800000 */
[----:B------:R-:W-:-:S04]  /*5570*/  FMNMX R62, R128, R23, !PT ;  /* 0x00000017803e7209 */ /* 0x000fc80007800000 */
[----:B------:R-:W-:-:S04]  /*5580*/  FMNMX R63, R129, R62, !PT ;  /* 0x0000003e813f7209 */ /* 0x000fc80007800000 */
[----:B------:R-:W-:-:S04]  /*5590*/  FMNMX R62, R134, R63, !PT ;  /* 0x0000003f863e7209 */ /* 0x000fc80007800000 */
[----:B------:R-:W-:Y:S01]  /*55a0*/  FMNMX R63, R135, R62, !PT ;  /* 0x0000003e873f7209 */ /* 0x000fe20007800000 */
[----:B------:R-:W-:-:S03]  /*55b0*/  IMAD.U32 R67, RZ, RZ, UR8 ;  /* 0x00000008ff437e24 */ /* 0x000fc6000f8e00ff */
[----:B------:R-:W-:-:S04]  /*55c0*/  FMNMX R63, R138, R63, !PT ;  /* 0x0000003f8a3f7209 */ /* 0x000fc80007800000 */
[----:B------:R-:W-:Y:S01]  /*55d0*/  FMNMX R66, R206, R63, !PT ;  /* 0x0000003fce427209 */ /* 0x000fe20007800000 */
[----:B------:R-:W-:-:S03]  /*55e0*/  IMAD.WIDE R62, R67, 0x2, R242 ;  /* 0x00000002433e7825 */ /* 0x000fc600078e02f2 */
[----:B------:R-:W-:-:S04]  /*55f0*/  FMNMX R67, R141, R66, !PT ;  /* 0x000000428d437209 */ /* 0x000fc80007800000 */
[----:B------:R-:W-:Y:S01]  /*5600*/  FMNMX R66, R142, R67, !PT ;  /* 0x000000438e427209 */ /* 0x000fe20007800000 */
[----:B------:R-:W-:-:S03]  /*5610*/  FADD R109, R109, -R4 ;  /* 0x800000046d6d7221 */ /* 0x000fc60000000000 */
[----:B------:R-:W-:Y:S01]  /*5620*/  FMNMX R73, R145, R66, !PT ;  /* 0x0000004291497209 */ /* 0x000fe20007800000 */
[----:B------:R-:W-:-:S03]  /*5630*/  FMUL R17, R109, 1.4426950216293334961 ;  /* 0x3fb8aa3b6d117820 */ /* 0x000fc60000400000 */
[----:B------:R-:W-:Y:S01]  /*5640*/  FMNMX R74, R146, R73, !PT ;  /* 0x00000049924a7209 */ /* 0x000fe20007800000 */
[----:B------:R-:W-:-:S03]  /*5650*/  FADD R97, R97, -R4 ;  /* 0x8000000461617221 */ /* 0x000fc60000000000 */
[----:B------:R-:W-:Y:S01]  /*5660*/  FMNMX R109, R149, R74, !PT ;  /* 0x0000004a956d7209 */ /* 0x000fe20007800000 */
[----:B------:R-:W-:-:S03]  /*5670*/  FADD R100, R100, -R4 ;  /* 0x8000000464647221 */ /* 0x000fc60000000000 */
[----:B------:R-:W-:Y:S01]  /*5680*/  FMNMX R109, R150, R109, !PT ;  /* 0x0000006d966d7209 */ /* 0x000fe20007800000 */
[----:B------:R-:W-:Y:S01]  /*5690*/  FMUL R204, R97, 1.4426950216293334961 ;  /* 0x3fb8aa3b61cc7820 */ /* 0x000fe20000400000 */
[----:B------:R-:W-:-:S03]  /*56a0*/  FMUL R97, R100, 1.4426950216293334961 ;  /* 0x3fb8aa3b64617820 */ /* 0x000fc60000400000 */
[----:B------:R-:W0:Y:S01]  /*56b0*/  SHFL.BFLY PT, R100, R109, 0x2, 0x1f ;  /* 0x0c401f006d647f89 */ /* 0x000e2200000e0000 */
[----:B------:R-:W-:-:S04]  /*56c0*/  FADD R101, R101, -R4 ;  /* 0x8000000465657221 */ /* 0x000fc80000000000 */
[----:B------:R-:W-:Y:S01]  /*56d0*/  FMUL R101, R101, 1.4426950216293334961 ;  /* 0x3fb8aa3b65657820 */ /* 0x000fe20000400000 */
[--C-:B------:R-:W-:Y:S01]  /*56e0*/  FADD R112, R112, -R4.reuse ;  /* 0x8000000470707221 */ /* 0x100fe20000000000 */
[--C-:B------:R-:W-:Y:S02]  /*56f0*/  FADD R73, R127, -R4.reuse ;  /* 0x800000047f497221 */ /* 0x100fe40000000000 */
[----:B------:R1:W-:Y:S01]  /*5700*/  MUFU.EX2 R203, R101 ;  /* 0x0000006500cb7308 */ /* 0x0003e20000000800 */
[--C-:B------:R-:W-:Y:S01]  /*5710*/  FADD R105, R105, -R4.reuse ;  /* 0x8000000469697221 */ /* 0x100fe20000000000 */
[--C-:B------:R-:W-:Y:S01]  /*5720*/  FADD R125, R125, -R4.reuse ;  /* 0x800000047d7d7221 */ /* 0x100fe20000000000 */
[----:B------:R-:W-:Y:S01]  /*5730*/  FADD R132, R132, -R4 ;  /* 0x8000000484847221 */ /* 0x000fe20000000000 */
[----:B------:R-:W-:Y:S01]  /*5740*/  FMUL R74, R73, 1.4426950216293334961 ;  /* 0x3fb8aa3b494a7820 */ /* 0x000fe20000400000 */
[----:B------:R-:W-:Y:S01]  /*5750*/  FMUL R19, R112, 1.4426950216293334961 ;  /* 0x3fb8aa3b70137820 */ /* 0x000fe20000400000 */
[----:B-1----:R-:W-:-:S02]  /*5760*/  IMAD.U32 R101, RZ, RZ, UR8 ;  /* 0x00000008ff657e24 */ /* 0x002fc4000f8e00ff */
[----:B------:R-:W-:Y:S01]  /*5770*/  FMUL R105, R105, 1.4426950216293334961 ;  /* 0x3fb8aa3b69697820 */ /* 0x000fe20000400000 */
[----:B------:R-:W-:Y:S01]  /*5780*/  IMAD.U32 R73, RZ, RZ, UR8 ;  /* 0x00000008ff497e24 */ /* 0x000fe2000f8e00ff */
[----:B0-----:R-:W-:Y:S01]  /*5790*/  FMNMX R109, R109, R100, !PT ;  /* 0x000000646d6d7209 */ /* 0x001fe20007800000 */
[----:B------:R-:W-:-:S04]  /*57a0*/  IMAD.WIDE R66, R101, 0x2, R240 ;  /* 0x0000000265427825 */ /* 0x000fc800078e02f0 */
[----:B------:R-:W-:Y:S01]  /*57b0*/  FMUL R72, R125, 1.4426950216293334961 ;  /* 0x3fb8aa3b7d487820 */ /* 0x000fe20000400000 */
[----:B------:R-:W-:Y:S01]  /*57c0*/  FMUL R101, R132, 1.4426950216293334961 ;  /* 0x3fb8aa3b84657820 */ /* 0x000fe20000400000 */
[----:B------:R0:W2:Y:S01]  /*57d0*/  LDG.E.U16 R125, desc[UR28][R62.64] ;  /* 0x0000001c3e7d7981 */ /* 0x0000a2000c1e1500 */
[----:B------:R-:W-:-:S03]  /*57e0*/  ISETP.GT.U32.AND.EX P1, PT, R202, RZ, PT, P1 ;  /* 0x000000ffca00720c */ /* 0x000fc60003f24110 */
[----:B------:R-:W1:Y:S01]  /*57f0*/  SHFL.BFLY PT, R112, R109, 0x1, 0x1f ;  /* 0x0c201f006d707f89 */ /* 0x000e6200000e0000 */
[----:B------:R3:W-:Y:S03]  /*5800*/  MUFU.EX2 R202, R105 ;  /* 0x0000006900ca7308 */ /* 0x0007e60000000800 */
[----:B------:R4:W5:Y:S01]  /*5810*/  LDG.E.U16 R127, desc[UR28][R66.64] ;  /* 0x0000001c427f7981 */ /* 0x000962000c1e1500 */
[----:B0-----:R-:W-:-:S04]  /*5820*/  IMAD.WIDE R62, R73, 0x2, R238 ;  /* 0x00000002493e7825 */ /* 0x001fc800078e02ee */
[--C-:B------:R-:W-:Y:S01]  /*5830*/  FADD R133, R133, -R4.reuse ;  /* 0x8000000485857221 */ /* 0x100fe20000000000 */
[----:B---3--:R-:W-:Y:S01]  /*5840*/  IMAD.U32 R105, RZ, RZ, UR8 ;  /* 0x00000008ff697e24 */ /* 0x008fe2000f8e00ff */
[----:B------:R0:W3:Y:S01]  /*5850*/  LDG.E.U16 R132, desc[UR28][R62.64] ;  /* 0x0000001c3e847981 */ /* 0x0000e2000c1e1500 */
[----:B----4-:R4:W-:Y:S01]  /*5860*/  MUFU.EX2 R67, R101 ;  /* 0x0000006500437308 */ /* 0x0109e20000000800 */
[--C-:B------:R-:W-:Y:S01]  /*5870*/  FADD R137, R137, -R4.reuse ;  /* 0x8000000489897221 */ /* 0x100fe20000000000 */
[----:B------:R-:W-:Y:S01]  /*5880*/  FMUL R73, R133, 1.4426950216293334961 ;  /* 0x3fb8aa3b85497820 */ /* 0x000fe20000400000 */
[----:B----4-:R-:W-:Y:S01]  /*5890*/  FADD R101, R10, -R4 ;  /* 0x800000040a657221 */ /* 0x010fe20000000000 */
[----:B0-----:R-:W-:-:S04]  /*58a0*/  IMAD.WIDE R62, R105, 0x2, R236 ;  /* 0x00000002693e7825 */ /* 0x001fc800078e02ec */
[----:B------:R-:W-:Y:S01]  /*58b0*/  FMUL R100, R101, 1.4426950216293334961 ;  /* 0x3fb8aa3b65647820 */ /* 0x000fe20000400000 */
[----:B------:R-:W-:Y:S01]  /*58c0*/  IMAD.U32 R101, RZ, RZ, UR8 ;  /* 0x00000008ff657e24 */ /* 0x000fe2000f8e00ff */
[----:B------:R0:W4:Y:S01]  /*58d0*/  LDG.E.U16 R133, desc[UR28][R62.64] ;  /* 0x0000001c3e857981 */ /* 0x000122000c1e1500 */
[----:B------:R-:W-:Y:S01]  /*58e0*/  FMUL R137, R137, 1.4426950216293334961 ;  /* 0x3fb8aa3b89897820 */ /* 0x000fe20000400000 */
[----:B------:R-:W-:Y:S02]  /*58f0*/  IMAD.U32 R105, RZ, RZ, UR8 ;  /* 0x00000008ff697e24 */ /* 0x000fe4000f8e00ff */
[--C-:B------:R-:W-:Y:S01]  /*5900*/  FADD R117, R117, -R4.reuse ;  /* 0x8000000475757221 */ /* 0x100fe20000000000 */
[----:B------:R-:W-:Y:S01]  /*5910*/  FADD R140, R140, -R4 ;  /* 0x800000048c8c7221 */ /* 0x000fe20000000000 */
[----:B------:R1:W-:Y:S01]  /*5920*/  MUFU.EX2 R10, R137 ;  /* 0x00000089000a7308 */ /* 0x0003e20000000800 */
[----:B0-----:R-:W-:-:S04]  /*5930*/  IMAD.WIDE R62, R101, 0x2, R222 ;  /* 0x00000002653e7825 */ /* 0x001fc800078e02de */
[--C-:B------:R-:W-:Y:S01]  /*5940*/  FADD R113, R113, -R4.reuse ;  /* 0x8000000471717221 */ /* 0x100fe20000000000 */
[----:B------:R-:W-:Y:S01]  /*5950*/  FMUL R70, R117, 1.4426950216293334961 ;  /* 0x3fb8aa3b75467820 */ /* 0x000fe20000400000 */
[----:B-1----:R0:W5:Y:S01]  /*5960*/  LDG.E.U16 R137, desc[UR28][R62.64] ;  /* 0x0000001c3e897981 */ /* 0x002162000c1e1500 */
[----:B------:R-:W-:Y:S01]  /*5970*/  IMAD.U32 R117, RZ, RZ, UR8 ;  /* 0x00000008ff757e24 */ /* 0x000fe2000f8e00ff */
[----:B------:R-:W-:Y:S01]  /*5980*/  FMNMX R112, R109, R112, !PT ;  /* 0x000000706d707209 */ /* 0x000fe20007800000 */
[----:B------:R-:W-:Y:S01]  /*5990*/  FMUL R21, R113, 1.4426950216293334961 ;  /* 0x3fb8aa3b71157820 */ /* 0x000fe20000400000 */
[----:B------:R-:W-:Y:S01]  /*59a0*/  FMUL R101, R140, 1.4426950216293334961 ;  /* 0x3fb8aa3b8c657820 */ /* 0x000fe20000400000 */
[----:B------:R-:W-:Y:S01]  /*59b0*/  FADD R108, R108, -R4 ;  /* 0x800000046c6c7221 */ /* 0x000fe20000000000 */
[----:B0-----:R-:W-:-:S04]  /*59c0*/  IMAD.WIDE R62, R105, 0x2, R220 ;  /* 0x00000002693e7825 */ /* 0x001fc800078e02dc */
[----:B------:R-:W-:Y:S01]  /*59d0*/  FADD R147, R147, -R4 ;  /* 0x8000000493937221 */ /* 0x000fe20000000000 */
[----:B------:R-:W-:Y:S01]  /*59e0*/  FADD R113, -R4, R6 ;  /* 0x0000000604717221 */ /* 0x000fe20000000100 */
[----:B------:R-:W-:Y:S01]  /*59f0*/  FMNMX R6, R112, R5, !PT ;  /* 0x0000000570067209 */ /* 0x000fe20007800000 */
[----:B------:R0:W3:Y:S01]  /*5a00*/  LDG.E.U16 R140, desc[UR28][R62.64] ;  /* 0x0000001c3e8c7981 */ /* 0x0000e2000c1e1500 */
[----:B------:R-:W-:Y:S01]  /*5a10*/  FMUL R80, R108, 1.4426950216293334961 ;  /* 0x3fb8aa3b6c507820 */ /* 0x000fe20000400000 */
[----:B------:R-:W-:Y:S01]  /*5a20*/  FMUL R113, R113, 1.4426950216293334961 ;  /* 0x3fb8aa3b71717820 */ /* 0x000fe20000400000 */
[----:B------:R-:W-:Y:S01]  /*5a30*/  FMUL R108, R147, 1.4426950216293334961 ;  /* 0x3fb8aa3b936c7820 */ /* 0x000fe20000400000 */
[----:B------:R-:W-:Y:S01]  /*5a40*/  FADD R112, R20, -R6 ;  /* 0x8000000614707221 */ /* 0x000fe20000000000 */
[----:B0-----:R-:W-:-:S04]  /*5a50*/  IMAD.WIDE R62, R117, 0x2, R218 ;  /* 0x00000002753e7825 */ /* 0x001fc800078e02da */
[----:B------:R-:W-:Y:S01]  /*5a60*/  IMAD.U32 R117, RZ, RZ, UR8 ;  /* 0x00000008ff757e24 */ /* 0x000fe2000f8e00ff */
[----:B------:R0:W4:Y:S01]  /*5a70*/  LDG.E.U16 R147, desc[UR28][R62.64] ;  /* 0x0000001c3e937981 */ /* 0x000122000c1e1500 */
[----:B------:R1:W-:Y:S01]  /*5a80*/  MUFU.EX2 R20, R113 ;  /* 0x0000007100147308 */ /* 0x0003e20000000800 */
[----:B------:R-:W-:Y:S01]  /*5a90*/  FADD R22, R22, -R6 ;  /* 0x8000000616167221 */ /* 0x000fe20000000000 */
[----:B------:R-:W-:Y:S01]  /*5aa0*/  FADD R144, R144, -R4 ;  /* 0x8000000490907221 */ /* 0x000fe20000000000 */
[----:B0-----:R-:W-:-:S04]  /*5ab0*/  IMAD.WIDE R62, R117, 0x2, R216 ;  /* 0x00000002753e7825 */ /* 0x001fc800078e02d8 */
[----:B-1----:R-:W-:Y:S01]  /*5ac0*/  IMAD.U32 R113, RZ, RZ, UR8 ;  /* 0x00000008ff717e24 */ /* 0x002fe2000f8e00ff */
[----:B------:R0:W4:Y:S01]  /*5ad0*/  LDG.E.U16 R208, desc[UR28][R62.64] ;  /* 0x0000001c3ed07981 */ /* 0x000122000c1e1500 */
[----:B------:R-:W-:Y:S01]  /*5ae0*/  FMUL R22, R22, 1.4426950216293334961 ;  /* 0x3fb8aa3b16167820 */ /* 0x000fe20000400000 */
[----:B------:R-:W-:-:S03]  /*5af0*/  FMUL R105, R144, 1.4426950216293334961 ;  /* 0x3fb8aa3b90697820 */ /* 0x000fc60000400000 */
[----:B------:R1:W-:Y:S01]  /*5b00*/  MUFU.EX2 R144, R22 ;  /* 0x0000001600907308 */ /* 0x0003e20000000800 */
[----:B0-----:R-:W-:Y:S01]  /*5b10*/  IMAD.WIDE R62, R113, 0x2, R214 ;  /* 0x00000002713e7825 */ /* 0x001fe200078e02d6 */
[----:B------:R-:W-:-:S04]  /*5b20*/  FMNMX R113, R24, R25, !PT ;  /* 0x0000001918717209 */ /* 0x000fc80007800000 */
[----:B-1----:R-:W-:-:S04]  /*5b30*/  FMNMX R22, R28, R113, !PT ;  /* 0x000000711c167209 */ /* 0x002fc80007800000 */
        /* <DEDUP_REMOVED lines=9> */
[----:B------:R-:W-:Y:S02]  /*5bd0*/  FMNMX R22, R47, R22, !PT ;  /* 0x000000162f167209 */ /* 0x000fe40007800000 */
[----:B------:R-:W-:Y:S02]  /*5be0*/  ISETP.GT.U32.AND.EX P0, PT, R209, RZ, PT, P0 ;  /* 0x000000ffd100720c */ /* 0x000fe40003f04100 */
[----:B------:R-:W-:Y:S01]  /*5bf0*/  FMNMX R22, R48, R22, !PT ;  /* 0x0000001630167209 */ /* 0x000fe20007800000 */
[----:B------:R0:W5:Y:S03]  /*5c00*/  LDG.E.U16 R209, desc[UR28][R62.64] ;  /* 0x0000001c3ed17981 */ /* 0x000166000c1e1500 */
[----:B0-----:R-:W-:-:S04]  /*5c10*/  FMNMX R62, R51, R22, !PT ;  /* 0x00000016333e7209 */ /* 0x001fc80007800000 */
        /* <DEDUP_REMOVED lines=15> */
[----:B------:R-:W-:-:S03]  /*5d10*/  FADD R110, R110, -R6 ;  /* 0x800000066e6e7221 */ /* 0x000fc60000000000 */
[----:B------:R-:W-:Y:S01]  /*5d20*/  FMNMX R62, R151, R62, !PT ;  /* 0x0000003e973e7209 */ /* 0x000fe20007800000 */
[----:B------:R-:W-:-:S03]  /*5d30*/  FMUL R113, R128, 1.4426950216293334961 ;  /* 0x3fb8aa3b80717820 */ /* 0x000fc60000400000 */
[----:B------:R-:W-:Y:S01]  /*5d40*/  FMNMX R128, R84, R62, !PT ;  /* 0x0000003e54807209 */ /* 0x000fe20007800000 */
[----:B------:R-:W-:Y:S01]  /*5d50*/  FMUL R110, R110, 1.4426950216293334961 ;  /* 0x3fb8aa3b6e6e7820 */ /* 0x000fe20000400000 */
[----:B------:R-:W-:Y:S02]  /*5d60*/  FADD R119, R119, -R6 ;  /* 0x8000000677777221 */ /* 0x000fe40000000000 */
[----:B------:R-:W-:Y:S01]  /*5d70*/  FMNMX R128, R85, R128, !PT ;  /* 0x0000008055807209 */ /* 0x000fe20007800000 */
[----:B------:R0:W-:Y:S02]  /*5d80*/  MUFU.EX2 R22, R110 ;  /* 0x0000006e00167308 */ /* 0x0001e40000000800 */
[----:B0-----:R-:W-:Y:S02]  /*5d90*/  FMUL R110, R119, 1.4426950216293334961 ;  /* 0x3fb8aa3b776e7820 */ /* 0x001fe40000400000 */
[----:B------:R-:W0:Y:S01]  /*5da0*/  SHFL.BFLY PT, R119, R128, 0x2, 0x1f ;  /* 0x0c401f0080777f89 */ /* 0x000e2200000e0000 */
[----:B------:R-:W-:-:S02]  /*5db0*/  IMAD.U32 R62, RZ, RZ, UR8 ;  /* 0x00000008ff3e7e24 */ /* 0x000fc4000f8e00ff */
[----:B------:R-:W-:Y:S02]  /*5dc0*/  FADD R103, R103, -R6 ;  /* 0x8000000667677221 */ /* 0x000fe40000000000 */
[----:B------:R-:W-:-:S04]  /*5dd0*/  IMAD.WIDE R62, R62, 0x2, R196 ;  /* 0x000000023e3e7825 */ /* 0x000fc800078e02c4 */
[----:B------:R-:W-:Y:S01]  /*5de0*/  FMUL R103, R103, 1.4426950216293334961 ;  /* 0x3fb8aa3b67677820 */ /* 0x000fe20000400000 */
[--C-:B------:R-:W-:Y:S01]  /*5df0*/  FADD R114, R114, -R6.reuse ;  /* 0x8000000672727221 */ /* 0x100fe20000000000 */
[----:B------:R-:W-:Y:S02]  /*5e00*/  ISETP.GT.U32.AND.EX P5, PT, R211, RZ, PT, P5 ;  /* 0x000000ffd300720c */ /* 0x000fe40003fa4150 */
[----:B------:R-:W-:Y:S01]  /*5e10*/  ISETP.GT.U32.AND.EX P2, PT, R207, RZ, PT, P2 ;  /* 0x000000ffcf00720c */ /* 0x000fe20003f44120 */
[----:B------:R1:W4:Y:S01]  /*5e20*/  LDG.E.U16 R211, desc[UR28][R62.64] ;  /* 0x0000001c3ed37981 */ /* 0x000322000c1e1500 */
[----:B------:R0:W-:Y:S01]  /*5e30*/  MUFU.EX2 R207, R103 ;  /* 0x0000006700cf7308 */ /* 0x0001e20000000800 */
[----:B------:R-:W-:Y:S01]  /*5e40*/  ISETP.GT.U32.AND.EX P3, PT, R212, RZ, PT, P3 ;  /* 0x000000ffd400720c */ /* 0x000fe20003f64130 */
[----:B-1----:R-:W-:Y:S01]  /*5e50*/  IMAD.U32 R62, RZ, RZ, UR8 ;  /* 0x00000008ff3e7e24 */ /* 0x002fe2000f8e00ff */
[----:B0-----:R-:W-:Y:S01]  /*5e60*/  FMNMX R128, R128, R119, !PT ;  /* 0x0000007780807209 */ /* 0x001fe20007800000 */
[----:B------:R-:W-:Y:S01]  /*5e70*/  FMUL R103, R114, 1.4426950216293334961 ;  /* 0x3fb8aa3b72677820 */ /* 0x000fe20000400000 */
[----:B------:R-:W-:Y:S01]  /*5e80*/  FADD R114, R129, -R6 ;  /* 0x8000000681727221 */ /* 0x000fe20000000000 */
[----:B------:R-:W-:-:S02]  /*5e90*/  IMAD.WIDE R62, R62, 0x2, R194 ;  /* 0x000000023e3e7825 */ /* 0x000fc400078e02c2 */
[----:B------:R-:W0:Y:S04]  /*5ea0*/  SHFL.BFLY PT, R129, R128, 0x1, 0x1f ;  /* 0x0c201f0080817f89 */ /* 0x000e2800000e0000 */
[----:B------:R1:W4:Y:S02]  /*5eb0*/  LDG.E.U16 R212, desc[UR28][R62.64] ;  /* 0x0000001c3ed47981 */ /* 0x000324000c1e1500 */
[----:B-1----:R-:W-:-:S04]  /*5ec0*/  IMAD.U32 R62, RZ, RZ, UR8 ;  /* 0x00000008ff3e7e24 */ /* 0x002fc8000f8e00ff */
[----:B------:R-:W-:-:S05]  /*5ed0*/  IMAD.WIDE R62, R62, 0x2, R192 ;  /* 0x000000023e3e7825 */ /* 0x000fca00078e02c0 */
[----:B------:R1:W4:Y:S01]  /*5ee0*/  LDG.E.U16 R213, desc[UR28][R62.64] ;  /* 0x0000001c3ed57981 */ /* 0x000322000c1e1500 */
[----:B0-----:R-:W-:Y:S01]  /*5ef0*/  FMNMX R128, R128, R129, !PT ;  /* 0x0000008180807209 */ /* 0x001fe20007800000 */
[----:B-1----:R-:W-:-:S04]  /*5f00*/  IMAD.U32 R62, RZ, RZ, UR8 ;  /* 0x00000008ff3e7e24 */ /* 0x002fc8000f8e00ff */
[----:B------:R-:W-:Y:S01]  /*5f10*/  IMAD.WIDE R62, R62, 0x2, R190 ;  /* 0x000000023e3e7825 */ /* 0x000fe200078e02be */
[----:B------:R-:W-:-:S04]  /*5f20*/  FMNMX R128, R128, R18, !PT ;  /* 0x0000001280807209 */ /* 0x000fc80007800000 */
[----:B------:R0:W3:Y:S01]  /*5f30*/  LDG.E.U16 R231, desc[UR28][R62.64] ;  /* 0x0000001c3ee77981 */ /* 0x0000e2000c1e1500 */
[----:B------:R-:W-:Y:S01]  /*5f40*/  FADD R24, R24, -R128 ;  /* 0x8000008018187221 */ /* 0x000fe20000000000 */
[----:B------:R-:W-:Y:S01]  /*5f50*/  FADD R99, R99, -R6 ;  /* 0x8000000663637221 */ /* 0x000fe20000000000 */
[----:B0-----:R-:W-:-:S04]  /*5f60*/  IMAD.U32 R62, RZ, RZ, UR8 ;  /* 0x00000008ff3e7e24 */ /* 0x001fc8000f8e00ff */
[----:B------:R-:W-:-:S04]  /*5f70*/  IMAD.WIDE R62, R62, 0x2, R188 ;  /* 0x000000023e3e7825 */ /* 0x000fc800078e02bc */
[----:B------:R-:W-:Y:S01]  /*5f80*/  FMUL R99, R99, 1.4426950216293334961 ;  /* 0x3fb8aa3b63637820 */ /* 0x000fe20000400000 */
[--C-:B------:R-:W-:Y:S01]  /*5f90*/  FADD R106, R106, -R6.reuse ;  /* 0x800000066a6a7221 */ /* 0x100fe20000000000 */
[----:B------:R0:W4:Y:S01]  /*5fa0*/  LDG.E.U16 R234, desc[UR28][R62.64] ;  /* 0x0000001c3eea7981 */ /* 0x000122000c1e1500 */
[----:B------:R-:W-:Y:S01]  /*5fb0*/  FADD R115, R115, -R6 ;  /* 0x8000000673737221 */ /* 0x000fe20000000000 */
[----:B------:R-:W-:Y:S02]  /*5fc0*/  ISETP.GT.U32.AND.EX P4, PT, R205, RZ, PT, P4 ;  /* 0x000000ffcd00720c */ /* 0x000fe40003f84140 */
[----:B------:R1:W-:Y:S01]  /*5fd0*/  MUFU.EX2 R205, R99 ;  /* 0x0000006300cd7308 */ /* 0x0003e20000000800 */
[----:B0-----:R-:W-:Y:S01]  /*5fe0*/  FMUL R62, R24, 1.4426950216293334961 ;  /* 0x3fb8aa3b183e7820 */ /* 0x001fe20000400000 */
[----:B------:R-:W-:Y:S02]  /*5ff0*/  IMAD.U32 R24, RZ, RZ, UR8 ;  /* 0x00000008ff187e24 */ /* 0x000fe4000f8e00ff */
[----:B------:R-:W-:Y:S01]  /*6000*/  FADD R63, R25, -R128 ;  /* 0x80000080193f7221 */ /* 0x000fe20000000000 */
[----:B-1----:R-:W-:Y:S01]  /*6010*/  FMUL R99, R106, 1.4426950216293334961 ;  /* 0x3fb8aa3b6a637820 */ /* 0x002fe20000400000 */
[----:B------:R-:W-:-:S04]  /*6020*/  IMAD.WIDE R24, R24, 0x2, R186 ;  /* 0x0000000218187825 */ /* 0x000fc800078e02ba */
[----:B------:R-:W-:Y:S01]  /*6030*/  FMUL R106, R115, 1.4426950216293334961 ;  /* 0x3fb8aa3b736a7820 */ /* 0x000fe20000400000 */
[----:B------:R-:W-:Y:S01]  /*6040*/  FADD R115, R134, -R6 ;  /* 0x8000000686737221 */ /* 0x000fe20000000000 */
[----:B------:R-:W-:Y:S02]  /*6050*/  FADD R134, R28, -R128 ;  /* 0x800000801c867221 */ /* 0x000fe40000000000 */
[----:B------:R0:W4:Y:S02]  /*6060*/  LDG.E.U16 R28, desc[UR28][R24.64] ;  /* 0x0000001c181c7981 */ /* 0x000124000c1e1500 */
[----:B0-----:R-:W-:-:S04]  /*6070*/  IMAD.U32 R24, RZ, RZ, UR8 ;  /* 0x00000008ff187e24 */ /* 0x001fc8000f8e00ff */
[----:B------:R-:W-:-:S06]  /*6080*/  IMAD.WIDE R24, R24, 0x2, R184 ;  /* 0x0000000218187825 */ /* 0x000fcc00078e02b8 */
[----:B------:R0:W4:Y:S01]  /*6090*/  LDG.E.U16 R24, desc[UR28][R24.64] ;  /* 0x0000001c18187981 */ /* 0x000122000c1e1500 */
[--C-:B------:R-:W-:Y:S01]  /*60a0*/  FADD R2, R2, -R128.reuse ;  /* 0x8000008002027221 */ /* 0x100fe20000000000 */
[--C-:B------:R-:W-:Y:S01]  /*60b0*/  FADD R225, R29, -R128.reuse ;  /* 0x800000801de17221 */ /* 0x100fe20000000000 */
[--C-:B------:R-:W-:Y:S01]  /*60c0*/  FADD R233, R32, -R128.reuse ;  /* 0x8000008020e97221 */ /* 0x100fe20000000000 */
[--C-:B------:R-:W-:Y:S01]  /*60d0*/  FADD R36, R36, -R128.reuse ;  /* 0x8000008024247221 */ /* 0x100fe20000000000 */
[----:B------:R-:W-:Y:S01]  /*60e0*/  FMUL R2, R2, 1.4426950216293334961 ;  /* 0x3fb8aa3b02027820 */ /* 0x000fe20000400000 */
[--C-:B------:R-:W-:Y:S01]  /*60f0*/  FADD R226, R35, -R128.reuse ;  /* 0x8000008023e27221 */ /* 0x100fe20000000000 */
[--C-:B------:R-:W-:Y:S01]  /*6100*/  FADD R39, R39, -R128.reuse ;  /* 0x8000008027277221 */ /* 0x100fe20000000000 */
[--C-:B------:R-:W-:Y:S01]  /*6110*/  FADD R40, R40, -R128.reuse ;  /* 0x8000008028287221 */ /* 0x100fe20000000000 */
[----:B------:R1:W-:Y:S01]  /*6120*/  MUFU.EX2 R232, R2 ;  /* 0x0000000200e87308 */ /* 0x0003e20000000800 */
[--C-:B0-----:R-:W-:Y:S01]  /*6130*/  FADD R25, R47, -R128.reuse ;  /* 0x800000802f197221 */ /* 0x101fe20000000000 */
[--C-:B------:R-:W-:Y:S01]  /*6140*/  FADD R44, R44, -R128.reuse ;  /* 0x800000802c2c7221 */ /* 0x100fe20000000000 */
[----:B------:R-:W-:Y:S01]  /*6150*/  FADD R43, R43, -R128 ;  /* 0x800000802b2b7221 */ /* 0x000fe20000000000 */
[----:B------:R-:W-:Y:S01]  /*6160*/  ISETP.GT.U32.AND.EX P6, PT, R15, RZ, PT, P6 ;  /* 0x000000ff0f00720c */ /* 0x000fe20003fc4160 */
[----:B------:R-:W-:Y:S01]  /*6170*/  FADD R141, R141, -R6 ;  /* 0x800000068d8d7221 */ /* 0x000fe20000000000 */
[----:B------:R-:W-:Y:S01]  /*6180*/  FADD R48, R48, -R128 ;  /* 0x8000008030307221 */ /* 0x000fe20000000000 */
[----:B------:R-:W-:Y:S01]  /*6190*/  FMUL R134, R134, 1.4426950216293334961 ;  /* 0x3fb8aa3b86867820 */ /* 0x000fe20000400000 */
[----:B------:R-:W-:Y:S01]  /*61a0*/  FADD R150, R150, -R6 ;  /* 0x8000000696967221 */ /* 0x000fe20000000000 */
[----:B-1----:R-:W-:Y:S01]  /*61b0*/  FMNMX R2, R26, R27, !PT ;  /* 0x0000001b1a027209 */ /* 0x002fe20007800000 */
[----:B------:R-:W-:Y:S01]  /*61c0*/  FADD R151, R151, -R128 ;  /* 0x8000008097977221 */ /* 0x000fe20000000000 */
[----:B------:R-:W-:Y:S01]  /*61d0*/  FADD R129, -R6, R5 ;  /* 0x0000000506817221 */ /* 0x000fe20000000100 */
[----:B------:R-:W-:Y:S01]  /*61e0*/  BAR.SYNC.DEFER_BLOCKING 0x0 ;  /* 0x0000000000007b1d */ /* 0x000fe20000010000 */
        /* <DEDUP_REMOVED lines=14> */
[----:B------:R-:W-:-:S03]  /*62d0*/  FMUL R2, R25, 1.4426950216293334961 ;  /* 0x3fb8aa3b19027820 */ /* 0x000fc60000400000 */
        /* <DEDUP_REMOVED lines=8> */
[----:B------:R-:W-:-:S03]  /*6360*/  FMUL R36, R36, 1.4426950216293334961 ;  /* 0x3fb8aa3b24247820 */ /* 0x000fc60000400000 */
[----:B------:R-:W-:Y:S01]  /*6370*/  FMNMX R25, R130, R25, !PT ;  /* 0x0000001982197209 */ /* 0x000fe20007800000 */
[----:B------:R-:W-:Y:S01]  /*6380*/  FMUL R35, R78, UR12 ;  /* 0x0000000c4e237c20 */ /* 0x000fe20008400000 */
[----:B------:R-:W-:Y:S02]  /*6390*/  FSEL R32, R32, -INF , !P1 ;  /* 0xff80000020207808 */ /* 0x000fe40004800000 */
[----:B------:R-:W-:Y:S01]  /*63a0*/  FMNMX R25, R131, R25, !PT ;  /* 0x0000001983197209 */ /* 0x000fe20007800000 */
[----:B------:R0:W-:Y:S01]  /*63b0*/  MUFU.EX2 R229, R36 ;  /* 0x0000002400e57308 */ /* 0x0001e20000000800 */
[----:B------:R-:W-:Y:S01]  /*63c0*/  FMUL R39, R39, 1.4426950216293334961 ;  /* 0x3fb8aa3b27277820 */ /* 0x000fe20000400000 */
[----:B------:R-:W-:Y:S01]  /*63d0*/  FSEL R35, R35, -INF , !P0 ;  /* 0xff80000023237808 */ /* 0x000fe20004000000 */
[----:B------:R-:W-:Y:S01]  /*63e0*/  FADD R29, R51, -R128 ;  /* 0x80000080331d7221 */ /* 0x000fe20000000000 */
[----:B------:R-:W-:Y:S01]  /*63f0*/  FMNMX R25, R32, R25, !PT ;  /* 0x0000001920197209 */ /* 0x000fe20007800000 */
[----:B------:R-:W-:Y:S01]  /*6400*/  FMUL R40, R40, 1.4426950216293334961 ;  /* 0x3fb8aa3b28287820 */ /* 0x000fe20000400000 */
[----:B0-----:R-:W-:-:S02]  /*6410*/  FMUL R36, R79, UR12 ;  /* 0x0000000c4f247c20 */ /* 0x001fc40008400000 */
[----:B------:R0:W-:Y:S01]  /*6420*/  MUFU.EX2 R227, R39 ;  /* 0x0000002700e37308 */ /* 0x0001e20000000800 */
[----:B------:R-:W-:Y:S01]  /*6430*/  FMNMX R25, R35, R25, !PT ;  /* 0x0000001923197209 */ /* 0x000fe20007800000 */
[----:B------:R-:W-:Y:S01]  /*6440*/  FMUL R29, R29, 1.4426950216293334961 ;  /* 0x3fb8aa3b1d1d7820 */ /* 0x000fe20000400000 */
[----:B------:R-:W-:Y:S01]  /*6450*/  FSEL R36, R36, -INF , !P5 ;  /* 0xff80000024247808 */ /* 0x000fe20006800000 */
[----:B------:R-:W-:Y:S01]  /*6460*/  FMUL R44, R44, 1.4426950216293334961 ;  /* 0x3fb8aa3b2c2c7820 */ /* 0x000fe20000400000 */
[----:B0-----:R-:W-:-:S03]  /*6470*/  FMUL R39, R82, UR12 ;  /* 0x0000000c52277c20 */ /* 0x001fc60008400000 */
[----:B------:R0:W-:Y:S01]  /*6480*/  MUFU.EX2 R230, R40 ;  /* 0x0000002800e67308 */ /* 0x0001e20000000800 */
[----:B------:R-:W-:Y:S01]  /*6490*/  FMNMX R25, R36, R25, !PT ;  /* 0x0000001924197209 */ /* 0x000fe20007800000 */
[----:B------:R-:W-:Y:S01]  /*64a0*/  FMUL R43, R43, 1.4426950216293334961 ;  /* 0x3fb8aa3b2b2b7820 */ /* 0x000fe20000400000 */
[----:B------:R-:W-:Y:S01]  /*64b0*/  FSEL R39, R39, -INF , !P4 ;  /* 0xff80000027277808 */ /* 0x000fe20006000000 */
[----:B0-----:R-:W-:-:S04]  /*64c0*/  FMUL R40, R83, UR12 ;  /* 0x0000000c53287c20 */ /* 0x001fc80008400000 */
[----:B------:R0:W-:Y:S01]  /*64d0*/  MUFU.EX2 R75, R29 ;  /* 0x0000001d004b7308 */ /* 0x0001e20000000800 */
[----:B------:R-:W-:Y:S02]  /*64e0*/  FMNMX R25, R39, R25, !PT ;  /* 0x0000001927197209 */ /* 0x000fe40007800000 */
[----:B------:R-:W-:-:S05]  /*64f0*/  FSEL R40, R40, -INF , !P2 ;  /* 0xff80000028287808 */ /* 0x000fca0005000000 */
[----:B------:R1:W-:Y:S01]  /*6500*/  MUFU.EX2 R47, R44 ;  /* 0x0000002c002f7308 */ /* 0x0003e20000000800 */
[----:B0-----:R-:W-:Y:S01]  /*6510*/  FADD R29, R0, -R128 ;  /* 0x80000080001d7221 */ /* 0x001fe20000000000 */
[----:B------:R-:W-:-:S03]  /*6520*/  FMNMX R25, R40, R25, !PT ;  /* 0x0000001928197209 */ /* 0x000fc60007800000 */
[----:B------:R-:W-:Y:S01]  /*6530*/  FMUL R29, R29, 1.4426950216293334961 ;  /* 0x3fb8aa3b1d1d7820 */ /* 0x000fe20000400000 */
[----:B-1----:R-:W-:Y:S02]  /*6540*/  FMUL R44, R86, UR12 ;  /* 0x0000000c562c7c20 */ /* 0x002fe40008400000 */
[----:B------:R0:W-:Y:S01]  /*6550*/  MUFU.EX2 R228, R43 ;  /* 0x0000002b00e47308 */ /* 0x0001e20000000800 */
[----:B------:R-:W-:Y:S02]  /*6560*/  FMUL R119, R141, 1.4426950216293334961 ;  /* 0x3fb8aa3b8d777820 */ /* 0x000fe40000400000 */
[----:B------:R-:W-:Y:S01]  /*6570*/  FSEL R44, R44, -INF , !P6 ;  /* 0xff8000002c2c7808 */ /* 0x000fe20007000000 */
[----:B0-----:R-:W-:-:S04]  /*6580*/  FMUL R43, R87, UR12 ;  /* 0x0000000c572b7c20 */ /* 0x001fc80008400000 */
[----:B------:R0:W-:Y:S01]  /*6590*/  MUFU.EX2 R141, R29 ;  /* 0x0000001d008d7308 */ /* 0x0001e20000000800 */
[----:B------:R-:W-:Y:S01]  /*65a0*/  FMNMX R25, R44, R25, !PT ;  /* 0x000000192c197209 */ /* 0x000fe20007800000 */
[----:B------:R-:W-:Y:S01]  /*65b0*/  FMUL R48, R48, 1.4426950216293334961 ;  /* 0x3fb8aa3b30307820 */ /* 0x000fe20000400000 */
[----:B------:R-:W-:Y:S01]  /*65c0*/  FSEL R43, R43, -INF , !P3 ;  /* 0xff8000002b2b7808 */ /* 0x000fe20005800000 */
[----:B0-----:R-:W-:-:S03]  /*65d0*/  FADD R29, R3, -R128 ;  /* 0x80000080031d7221 */ /* 0x001fc60000000000 */
[----:B------:R-:W-:Y:S01]  /*65e0*/  FMNMX R25, R43, R25, !PT ;  /* 0x000000192b197209 */ /* 0x000fe20007800000 */
[----:B------:R-:W-:Y:S01]  /*65f0*/  MUFU.EX2 R224, R134 ;  /* 0x0000008600e07308 */ /* 0x000fe20000000800 */
[----:B------:R-:W-:-:S07]  /*6600*/  FMUL R29, R29, 1.4426950216293334961 ;  /* 0x3fb8aa3b1d1d7820 */ /* 0x000fce0000400000 */
[----:B------:R0:W-:Y:S02]  /*6610*/  MUFU.EX2 R134, R48 ;  /* 0x0000003000867308 */ /* 0x0001e40000000800 */
[----:B0-----:R-:W-:-:S06]  /*6620*/  FADD R48, R64, -R128 ;  /* 0x8000008040307221 */ /* 0x001fcc0000000000 */
[----:B------:R0:W-:Y:S02]  /*6630*/  MUFU.EX2 R64, R29 ;  /* 0x0000001d00407308 */ /* 0x0001e40000000800 */
[----:B0-----:R-:W0:Y:S02]  /*6640*/  SHFL.BFLY PT, R29, R25, 0x2, 0x1f ;  /* 0x0c401f00191d7f89 */ /* 0x001e2400000e0000 */
[----:B0-----:R-:W-:-:S05]  /*6650*/  FMNMX R29, R25, R29, !PT ;  /* 0x0000001d191d7209 */ /* 0x001fca0007800000 */
[----:B------:R-:W0:Y:S01]  /*6660*/  SHFL.BFLY PT, R25, R29, 0x1, 0x1f ;  /* 0x0c201f001d197f89 */ /* 0x000e2200000e0000 */
[----:B------:R-:W-:-:S04]  /*6670*/  FMUL R150, R150, 1.4426950216293334961 ;  /* 0x3fb8aa3b96967820 */ /* 0x000fc80000400000 */
[----:B------:R1:W-:Y:S02]  /*6680*/  MUFU.EX2 R5, R150 ;  /* 0x0000009600057308 */ /* 0x0003e40000000800 */
[----:B-1----:R-:W-:Y:S01]  /*6690*/  FMUL R150, R151, 1.4426950216293334961 ;  /* 0x3fb8aa3b97967820 */ /* 0x002fe20000400000 */
[----:B0-----:R-:W-:-:S04]  /*66a0*/  FMNMX R25, R29, R25, !PT ;  /* 0x000000191d197209 */ /* 0x001fc80007800000 */
[----:B------:R-:W-:Y:S01]  /*66b0*/  FMNMX R151, R25, R16, !PT ;  /* 0x0000001019977209 */ /* 0x000fe20007800000 */
[----:B------:R-:W-:-:S04]  /*66c0*/  FADD R25, -R128, R18 ;  /* 0x0000001280197221 */ /* 0x000fc80000000100 */
[----:B------:R-:W-:Y:S01]  /*66d0*/  FMUL R25, R25, 1.4426950216293334961 ;  /* 0x3fb8aa3b19197820 */ /* 0x000fe20000400000 */
[----:B------:R-:W-:-:S03]  /*66e0*/  FADD R88, R88, -R4 ;  /* 0x8000000458587221 */ /* 0x000fc60000000000 */
[----:B------:R0:W-:Y:S01]  /*66f0*/  MUFU.EX2 R210, R25 ;  /* 0x0000001900d27308 */ /* 0x0001e20000000800 */
[----:B------:R-:W-:Y:S01]  /*6700*/  FADD R51, R68, -R128 ;  /* 0x8000008044337221 */ /* 0x000fe20000000000 */
[----:B------:R-:W-:Y:S01]  /*6710*/  FMUL R48, R48, 1.4426950216293334961 ;  /* 0x3fb8aa3b30307820 */ /* 0x000fe20000400000 */
[----:B------:R-:W-:Y:S01]  /*6720*/  FMUL R88, R88, 1.4426950216293334961 ;  /* 0x3fb8aa3b58587820 */ /* 0x000fe20000400000 */
[----:B0-----:R-:W-:Y:S01]  /*6730*/  FADD R25, R45, -R151 ;  /* 0x800000972d197221 */ /* 0x001fe20000000000 */
[----:B------:R-:W-:-:S03]  /*6740*/  FMUL R51, R51, 1.4426950216293334961 ;  /* 0x3fb8aa3b33337820 */ /* 0x000fc60000400000 */
[----:B------:R-:W-:Y:S01]  /*6750*/  FMUL R25, R25, 1.4426950216293334961 ;  /* 0x3fb8aa3b19197820 */ /* 0x000fe20000400000 */
[----:B------:R0:W-:Y:S01]  /*6760*/  MUFU.EX2 R68, R48 ;  /* 0x0000003000447308 */ /* 0x0001e20000000800 */
[--C-:B------:R-:W-:Y:S01]  /*6770*/  FADD R104, R104, -R4.reuse ;  /* 0x8000000468687221 */ /* 0x100fe20000000000 */
[----:B------:R-:W-:Y:S01]  /*6780*/  FADD R143, R143, -R4 ;  /* 0x800000048f8f7221 */ /* 0x000fe20000000000 */
[----:B------:R-:W-:-:S05]  /*6790*/  FADD R89, R89, -R6 ;  /* 0x8000000659597221 */ /* 0x000fca0000000000 */
[----:B------:R1:W-:Y:S01]  /*67a0*/  MUFU.EX2 R79, R25 ;  /* 0x00000019004f7308 */ /* 0x0003e20000000800 */
[----:B0-----:R-:W-:Y:S01]  /*67b0*/  FADD R48, R126, -R128 ;  /* 0x800000807e307221 */ /* 0x001fe20000000000 */
[----:B------:R-:W-:Y:S01]  /*67c0*/  FMUL R104, R104, 1.4426950216293334961 ;  /* 0x3fb8aa3b68687820 */ /* 0x000fe20000400000 */
[----:B------:R-:W-:-:S05]  /*67d0*/  FADD R27, R27, -R151 ;  /* 0x800000971b1b7221 */ /* 0x000fca0000000000 */
[----:B------:R0:W-:Y:S01]  /*67e0*/  MUFU.EX2 R126, R51 ;  /* 0x00000033007e7308 */ /* 0x0001e20000000800 */
[----:B-1----:R-:W-:Y:S01]  /*67f0*/  FADD R25, R49, -R151 ;  /* 0x8000009731197221 */ /* 0x002fe20000000000 */
[----:B------:R-:W-:Y:S01]  /*6800*/  FMUL R48, R48, 1.4426950216293334961 ;  /* 0x3fb8aa3b30307820 */ /* 0x000fe20000400000 */
[----:B------:R-:W-:Y:S02]  /*6810*/  FMUL R112, R112, 1.4426950216293334961 ;  /* 0x3fb8aa3b70707820 */ /* 0x000fe40000400000 */
[----:B------:R-:W-:-:S03]  /*6820*/  FMUL R25, R25, 1.4426950216293334961 ;  /* 0x3fb8aa3b19197820 */ /* 0x000fc60000400000 */
[----:B------:R-:W1:Y:S01]  /*6830*/  MUFU.EX2 R88, R88 ;  /* 0x0000005800587308 */ /* 0x000e620000000800 */
[----:B0-----:R-:W-:Y:S01]  /*6840*/  FADD R51, R136, -R128 ;  /* 0x8000008088337221 */ /* 0x001fe20000000000 */
[----:B------:R-:W-:Y:S01]  /*6850*/  FADD R92, R92, -R6 ;  /* 0x800000065c5c7221 */ /* 0x000fe20000000000 */
[----:B--2---:R0:W-:Y:S02]  /*6860*/  STS.U16 [R9+UR20+0x4000], R125 ;  /* 0x0040007d09007988 */ /* 0x0041e40008000414 */
[----:B------:R-:W-:Y:S01]  /*6870*/  FMUL R51, R51, 1.4426950216293334961 ;  /* 0x3fb8aa3b33337820 */ /* 0x000fe20000400000 */
[--C-:B------:R-:W-:Y:S01]  /*6880*/  FADD R93, R93, -R4.reuse ;  /* 0x800000045d5d7221 */ /* 0x100fe20000000000 */
[----:B------:R-:W-:Y:S01]  /*6890*/  FMUL R89, R89, 1.4426950216293334961 ;  /* 0x3fb8aa3b59597820 */ /* 0x000fe20000400000 */
[----:B------:R2:W-:Y:S01]  /*68a0*/  MUFU.EX2 R200, R104 ;  /* 0x0000006800c87308 */ /* 0x0005e20000000800 */
[----:B------:R-:W-:Y:S01]  /*68b0*/  FMUL R27, R27, 1.4426950216293334961 ;  /* 0x3fb8aa3b1b1b7820 */ /* 0x000fe20000400000 */
[----:B------:R-:W-:Y:S01]  /*68c0*/  FMUL R93, R93, 1.4426950216293334961 ;  /* 0x3fb8aa3b5d5d7820 */ /* 0x000fe20000400000 */
[----:B------:R-:W-:-:S05]  /*68d0*/  FADD R96, R96, -R4 ;  /* 0x8000000460607221 */ /* 0x000fca0000000000 */
[----:B0-----:R0:W-:Y:S01]  /*68e0*/  MUFU.EX2 R125, R25 ;  /* 0x00000019007d7308 */ /* 0x0011e20000000800 */
[----:B--2---:R-:W-:Y:S01]  /*68f0*/  FMUL R104, R143, 1.4426950216293334961 ;  /* 0x3fb8aa3b8f687820 */ /* 0x004fe20000400000 */
[----:B------:R-:W-:Y:S01]  /*6900*/  FADD R201, R201, -R4 ;  /* 0x80000004c9c97221 */ /* 0x000fe20000000000 */
[----:B------:R-:W-:-:S05]  /*6910*/  FADD R30, R30, -R151 ;  /* 0x800000971e1e7221 */ /* 0x000fca0000000000 */
[----:B------:R2:W-:Y:S01]  /*6920*/  MUFU.EX2 R136, R48 ;  /* 0x0000003000887308 */ /* 0x0005e20000000800 */
[----:B0-----:R-:W-:Y:S01]  /*6930*/  FADD R25, R65, -R151 ;  /* 0x8000009741197221 */ /* 0x001fe20000000000 */
[----:B------:R-:W-:Y:S01]  /*6940*/  FADD R116, R116, -R4 ;  /* 0x8000000474747221 */ /* 0x000fe20000000000 */
[----:B------:R-:W-:-:S05]  /*6950*/  FADD R95, R95, -R6 ;  /* 0x800000065f5f7221 */ /* 0x000fca0000000000 */
[----:B------:R0:W4:Y:S01]  /*6960*/  MUFU.EX2 R143, R112 ;  /* 0x00000070008f7308 */ /* 0x0001220000000800 */
[----:B--2---:R-:W-:Y:S01]  /*6970*/  FADD R48, R139, -R128 ;  /* 0x800000808b307221 */ /* 0x004fe20000000000 */
[----:B------:R-:W-:Y:S01]  /*6980*/  FMUL R96, R96, 1.4426950216293334961 ;  /* 0x3fb8aa3b60607820 */ /* 0x000fe20000400000 */
[----:B------:R-:W-:-:S05]  /*6990*/  FADD R135, R135, -R6 ;  /* 0x8000000687877221 */ /* 0x000fca0000000000 */
[----:B------:R-:W-:Y:S01]  /*69a0*/  MUFU.EX2 R139, R51 ;  /* 0x00000033008b7308 */ /* 0x000fe20000000800 */
[----:B0-----:R-:W-:Y:S01]  /*69b0*/  FMUL R112, R92, 1.4426950216293334961 ;  /* 0x3fb8aa3b5c707820 */ /* 0x001fe20000400000 */
[----:B------:R-:W-:Y:S01]  /*69c0*/  FADD R92, R94, -R6 ;  /* 0x800000065e5c7221 */ /* 0x000fe20000000000 */
[----:B-----5:R0:W-:Y:S05]  /*69d0*/  STS.U16 [R9+UR20+0x4800], R209 ;  /* 0x004800d109007988 */ /* 0x0201ea0008000414 */
[----:B------:R2:W-:Y:S01]  /*69e0*/  MUFU.EX2 R51, R27 ;  /* 0x0000001b00337308 */ /* 0x0005e20000000800 */
[----:B------:R-:W-:Y:S01]  /*69f0*/  FMUL R92, R92, 1.4426950216293334961 ;  /* 0x3fb8aa3b5c5c7820 */ /* 0x000fe20000400000 */
[----:B------:R-:W-:Y:S01]  /*6a00*/  FMUL R30, R30, 1.4426950216293334961 ;  /* 0x3fb8aa3b1e1e7820 */ /* 0x000fe20000400000 */
[----:B------:R-:W-:Y:S01]  /*6a10*/  FMUL R23, R116, 1.4426950216293334961 ;  /* 0x3fb8aa3b74177820 */ /* 0x000fe20000400000 */
[----:B0-----:R-:W-:-:S04]  /*6a20*/  LOP3.LUT R209, R9, 0x20, RZ, 0x3c, !PT ;  /* 0x0000002009d17812 */ /* 0x001fc800078e3cff */
[----:B------:R-:W0:Y:S01]  /*6a30*/  MUFU.EX2 R90, R90 ;  /* 0x0000005a005a7308 */ /* 0x000e220000000800 */
[----:B--2---:R-:W-:Y:S01]  /*6a40*/  FMUL R27, R25, 1.4426950216293334961 ;  /* 0x3fb8aa3b191b7820 */ /* 0x004fe20000400000 */
[----:B------:R-:W-:-:S06]  /*6a50*/  FADD R25, R124, -R151 ;  /* 0x800000977c197221 */ /* 0x000fcc0000000000 */
[----:B------:R-:W2:Y:S01]  /*6a60*/  MUFU.EX2 R89, R89 ;  /* 0x0000005900597308 */ /* 0x000ea20000000800 */
[----:B------:R-:W-:Y:S01]  /*6a70*/  FMUL R29, R25, 1.4426950216293334961 ;  /* 0x3fb8aa3b191d7820 */ /* 0x000fe20000400000 */
[----:B-1----:R-:W-:Y:S01]  /*6a80*/  FADD R25, R88, R199 ;  /* 0x000000c758197221 */ /* 0x002fe20000000000 */
[----:B------:R-:W-:Y:S01]  /*6a90*/  FMUL R116, R135, 1.4426950216293334961 ;  /* 0x3fb8aa3b87747820 */ /* 0x000fe20000400000 */
[----:B------:R-:W-:-:S04]  /*6aa0*/  FADD R59, R59, -R128 ;  /* 0x800000803b3b7221 */ /* 0x000fc80000000000 */
[----:B------:R1:W-:Y:S01]  /*6ab0*/  MUFU.EX2 R66, R74 ;  /* 0x0000004a00427308 */ /* 0x0003e20000000800 */
[----:B------:R-:W-:Y:S01]  /*6ac0*/  FADD R135, R52, -R128 ;  /* 0x8000008034877221 */ /* 0x000fe20000000000 */
[----:B------:R-:W-:Y:S01]  /*6ad0*/  STS.U16 [R9+UR20+0x4400], R137 ;  /* 0x0044008909007988 */ /* 0x000fe20008000414 */
[----:B------:R-:W-:-:S05]  /*6ae0*/  FADD R33, R33, -R151 ;  /* 0x8000009721217221 */ /* 0x000fca0000000000 */
[----:B------:R-:W5:Y:S01]  /*6af0*/  MUFU.EX2 R93, R93 ;  /* 0x0000005d005d7308 */ /* 0x000f620000000800 */
[----:B-1----:R-:W-:Y:S01]  /*6b00*/  FMUL R74, R201, 1.4426950216293334961 ;  /* 0x3fb8aa3bc94a7820 */ /* 0x002fe20000400000 */
[----:B------:R-:W-:Y:S01]  /*6b10*/  FMUL R201, R95, 1.4426950216293334961 ;  /* 0x3fb8aa3b5fc97820 */ /* 0x000fe20000400000 */
[----:B------:R-:W-:Y:S01]  /*6b20*/  FADD R95, R98, -R6 ;  /* 0x80000006625f7221 */ /* 0x000fe20000000000 */
[----:B---3--:R-:W-:Y:S04]  /*6b30*/  STS.U16 [R9+UR20+0x4c00], R231 ;  /* 0x004c00e709007988 */ /* 0x008fe80008000414 */
[----:B------:R-:W-:Y:S01]  /*6b40*/  MUFU.EX2 R94, R112 ;  /* 0x00000070005e7308 */ /* 0x000fe20000000800 */
[----:B------:R-:W-:Y:S01]  /*6b50*/  STS.U16 [R209+UR20+0x4100], R127 ;  /* 0x0041007fd1007988 */ /* 0x000fe20008000414 */
[----:B------:R-:W-:Y:S01]  /*6b60*/  FMUL R95, R95, 1.4426950216293334961 ;  /* 0x3fb8aa3b5f5f7820 */ /* 0x000fe20000400000 */
[----:B------:R-:W-:Y:S01]  /*6b70*/  FADD R56, R56, -R128 ;  /* 0x8000008038387221 */ /* 0x000fe20000000000 */
[----:B------:R-:W-:Y:S01]  /*6b80*/  FMUL R59, R59, 1.4426950216293334961 ;  /* 0x3fb8aa3b3b3b7820 */ /* 0x000fe20000400000 */
[----:B------:R-:W-:Y:S01]  /*6b90*/  STS.U16 [R209+UR20+0x4500], R140 ;  /* 0x0045008cd1007988 */ /* 0x000fe20008000414 */
[----:B------:R-:W-:-:S02]  /*6ba0*/  FADD R26, R26, -R151 ;  /* 0x800000971a1a7221 */ /* 0x000fc40000000000 */
[----:B------:R-:W1:Y:S01]  /*6bb0*/  MUFU.EX2 R96, R96 ;  /* 0x0000006000607308 */ /* 0x000e620000000800 */
[----:B----4-:R-:W-:Y:S01]  /*6bc0*/  STS.U16 [R209+UR20+0x4900], R211 ;  /* 0x004900d3d1007988 */ /* 0x010fe20008000414 */
[----:B------:R-:W-:Y:S01]  /*6bd0*/  FADD R120, R120, -R4 ;  /* 0x8000000478787221 */ /* 0x000fe20000000000 */
[----:B------:R-:W-:Y:S01]  /*6be0*/  FMUL R48, R48, 1.4426950216293334961 ;  /* 0x3fb8aa3b30307820 */ /* 0x000fe20000400000 */
[----:B------:R-:W-:Y:S01]  /*6bf0*/  FMUL R33, R33, 1.4426950216293334961 ;  /* 0x3fb8aa3b21217820 */ /* 0x000fe20000400000 */
[----:B------:R-:W-:Y:S03]  /*6c00*/  STS.U16 [R209+UR20+0x4d00], R234 ;  /* 0x004d00ead1007988 */ /* 0x000fe60008000414 */
[----:B------:R-:W3:Y:S01]  /*6c10*/  MUFU.EX2 R92, R92 ;  /* 0x0000005c005c7308 */ /* 0x000ee20000000800 */
[----:B------:R-:W-:Y:S01]  /*6c20*/  FADD R37, R37, -R151 ;  /* 0x8000009725257221 */ /* 0x000fe20000000000 */
[----:B------:R4:W-:Y:S06]  /*6c30*/  STS.U16 [R252+UR20+0x4e00], R28 ;  /* 0x004e001cfc007988 */ /* 0x0009ec0008000414 */
[----:B------:R0:W-:Y:S01]  /*6c40*/  MUFU.EX2 R52, R30 ;  /* 0x0000001e00347308 */ /* 0x0001e20000000800 */
[----:B------:R-:W-:Y:S01]  /*6c50*/  FADD R102, R102, -R6 ;  /* 0x8000000666667221 */ /* 0x000fe20000000000 */
[----:B------:R-:W-:Y:S01]  /*6c60*/  FMUL R56, R56, 1.4426950216293334961 ;  /* 0x3fb8aa3b38387820 */ /* 0x000fe20000400000 */
[----:B------:R-:W-:Y:S01]  /*6c70*/  FADD R77, R77, -R128 ;  /* 0x800000804d4d7221 */ /* 0x000fe20000000000 */
[----:B----4-:R-:W-:Y:S01]  /*6c80*/  FADD R28, R143, R144 ;  /* 0x000000908f1c7221 */ /* 0x010fe20000000000 */
[----:B0-----:R-:W-:-:S03]  /*6c90*/  FADD R30, R198, R25 ;  /* 0x00000019c61e7221 */ /* 0x001fc60000000000 */
[----:B------:R-:W-:Y:S01]  /*6ca0*/  MUFU.EX2 R204, R204 ;  /* 0x000000cc00cc7308 */ /* 0x000fe20000000800 */
[----:B------:R-:W-:Y:S01]  /*6cb0*/  FMUL R26, R26, 1.4426950216293334961 ;  /* 0x3fb8aa3b1a1a7820 */ /* 0x000fe20000400000 */
[----:B------:R-:W-:Y:S01]  /*6cc0*/  FMUL R71, R120, 1.4426950216293334961 ;  /* 0x3fb8aa3b78477820 */ /* 0x000fe20000400000 */
[--C-:B------:R-:W-:Y:S01]  /*6cd0*/  FADD R111, R111, -R6.reuse ;  /* 0x800000066f6f7221 */ /* 0x100fe20000000000 */
[----:B------:R-:W-:-:S04]  /*6ce0*/  FADD R120, R142, -R6 ;  /* 0x800000068e787221 */ /* 0x000fc80000000000 */
[----:B------:R-:W0:Y:S01]  /*6cf0*/  MUFU.EX2 R201, R201 ;  /* 0x000000c900c97308 */ /* 0x000e220000000800 */
[----:B------:R-:W-:Y:S01]  /*6d00*/  FADD R34, R34, -R151 ;  /* 0x8000009722227221 */ /* 0x000fe20000000000 */
[----:B------:R-:W-:Y:S01]  /*6d10*/  FMUL R37, R37, 1.4426950216293334961 ;  /* 0x3fb8aa3b25257820 */ /* 0x000fe20000400000 */
[----:B------:R-:W-:-:S05]  /*6d20*/  FADD R122, R122, -R6 ;  /* 0x800000067a7a7221 */ /* 0x000fca0000000000 */
[----:B------:R4:W-:Y:S01]  /*6d30*/  MUFU.EX2 R124, R27 ;  /* 0x0000001b007c7308 */ /* 0x0009e20000000800 */
[----:B------:R-:W-:Y:S01]  /*6d40*/  FMUL R98, R102, 1.4426950216293334961 ;  /* 0x3fb8aa3b66627820 */ /* 0x000fe20000400000 */
[----:B------:R-:W-:Y:S01]  /*6d50*/  FMUL R77, R77, 1.4426950216293334961 ;  /* 0x3fb8aa3b4d4d7820 */ /* 0x000fe20000400000 */
[----:B----4-:R-:W-:-:S05]  /*6d60*/  FADD R27, R91, R30 ;  /* 0x0000001e5b1b7221 */ /* 0x010fca0000000000 */
[----:B------:R-:W-:Y:S01]  /*6d70*/  MUFU.EX2 R3, R59 ;  /* 0x0000003b00037308 */ /* 0x000fe20000000800 */
[----:B------:R-:W-:Y:S01]  /*6d80*/  FADD R30, R90, R27 ;  /* 0x0000001b5a1e7221 */ /* 0x000fe20000000000 */
[----:B------:R-:W-:-:S06]  /*6d90*/  FMUL R102, R111, 1.4426950216293334961 ;  /* 0x3fb8aa3b6f667820 */ /* 0x000fcc0000400000 */
[----:B------:R-:W-:Y:S01]  /*6da0*/  MUFU.EX2 R97, R97 ;  /* 0x0000006100617308 */ /* 0x000fe20000000800 */
[----:B------:R-:W-:Y:S01]  /*6db0*/  FMUL R34, R34, 1.4426950216293334961 ;  /* 0x3fb8aa3b22227820 */ /* 0x000fe20000400000 */
[----:B------:R-:W-:Y:S01]  /*6dc0*/  FADD R38, R38, -R151 ;  /* 0x8000009726267221 */ /* 0x000fe20000000000 */
[----:B------:R-:W-:-:S05]  /*6dd0*/  FADD R121, R121, -R4 ;  /* 0x8000000479797221 */ /* 0x000fca0000000000 */
[----:B------:R-:W4:Y:S01]  /*6de0*/  MUFU.EX2 R95, R95 ;  /* 0x0000005f005f7308 */ /* 0x000f220000000800 */
[----:B------:R-:W-:Y:S01]  /*6df0*/  FMUL R111, R122, 1.4426950216293334961 ;  /* 0x3fb8aa3b7a6f7820 */ /* 0x000fe20000400000 */
[----:B------:R-:W-:-:S06]  /*6e00*/  FADD R145, R145, -R6 ;  /* 0x8000000691917221 */ /* 0x000fcc0000000000 */
[----:B------:R2:W-:Y:S01]  /*6e10*/  MUFU.EX2 R59, R33 ;  /* 0x00000021003b7308 */ /* 0x0005e20000000800 */
[----:B------:R-:W-:Y:S01]  /*6e20*/  FADD R122, R146, -R6 ;  /* 0x80000006927a7221 */ /* 0x000fe20000000000 */
[----:B------:R-:W-:-:S06]  /*6e30*/  FMUL R63, R63, 1.4426950216293334961 ;  /* 0x3fb8aa3b3f3f7820 */ /* 0x000fcc0000400000 */
[----:B------:R-:W-:Y:S01]  /*6e40*/  MUFU.EX2 R142, R48 ;  /* 0x00000030008e7308 */ /* 0x000fe20000000800 */
[----:B--2---:R-:W-:Y:S01]  /*6e50*/  FADD R33, R89, R28 ;  /* 0x0000001c59217221 */ /* 0x004fe20000000000 */
[----:B------:R-:W-:-:S06]  /*6e60*/  FMUL R38, R38, 1.4426950216293334961 ;  /* 0x3fb8aa3b26267820 */ /* 0x000fcc0000400000 */
[----:B------:R2:W-:Y:S01]  /*6e70*/  MUFU.EX2 R48, R26 ;  /* 0x0000001a00307308 */ /* 0x0005e20000000800 */
[----:B------:R-:W-:-:S07]  /*6e80*/  FMUL R15, R121, 1.4426950216293334961 ;  /* 0x3fb8aa3b790f7820 */ /* 0x000fce0000400000 */
[----:B------:R-:W-:Y:S01]  /*6e90*/  MUFU.EX2 R0, R56 ;  /* 0x0000003800007308 */ /* 0x000fe20000000800 */
[----:B--2---:R-:W-:Y:S01]  /*6ea0*/  FADD R26, R69, -R151 ;  /* 0x80000097451a7221 */ /* 0x004fe20000000000 */
[----:B------:R-:W-:-:S06]  /*6eb0*/  FMUL R121, R145, 1.4426950216293334961 ;  /* 0x3fb8aa3b91797820 */ /* 0x000fcc0000400000 */
[----:B------:R5:W-:Y:S01]  /*6ec0*/  MUFU.EX2 R56, R37 ;  /* 0x0000002500387308 */ /* 0x000be20000000800 */
[----:B------:R-:W-:-:S07]  /*6ed0*/  FADD R145, R76, -R128 ;  /* 0x800000804c917221 */ /* 0x000fce0000000000 */
[----:B------:R2:W-:Y:S01]  /*6ee0*/  MUFU.EX2 R69, R29 ;  /* 0x0000001d00457308 */ /* 0x0005e20000000800 */
[----:B-----5:R-:W-:Y:S01]  /*6ef0*/  FADD R37, R93, R30 ;  /* 0x0000001e5d257221 */ /* 0x020fe20000000000 */
[----:B------:R-:W-:-:S03]  /*6f00*/  FADD R28, R130, -R151 ;  /* 0x80000097821c7221 */ /* 0x000fc60000000000 */
[----:B-1----:R-:W-:Y:S01]  /*6f10*/  FADD R37, R96, R37 ;  /* 0x0000002560257221 */ /* 0x002fe20000000000 */
[----:B--2---:R-:W-:Y:S02]  /*6f20*/  FADD R29, R94, R33 ;  /* 0x000000215e1d7221 */ /* 0x004fe40000000000 */
[----:B------:R-:W-:Y:S01]  /*6f30*/  MUFU.EX2 R146, R77 ;  /* 0x0000004d00927308 */ /* 0x000fe20000000800 */
[----:B------:R-:W-:-:S07]  /*6f40*/  FADD R31, R31, -R151 ;  /* 0x800000971f1f7221 */ /* 0x000fce0000000000 */
[----:B------:R-:W1:Y:S08]  /*6f50*/  MUFU.EX2 R98, R98 ;  /* 0x0000006200627308 */ /* 0x000e700000000800 */
[----:B------:R3:W-:Y:S01]  /*6f60*/  MUFU.EX2 R77, R34 ;  /* 0x00000022004d7308 */ /* 0x0007e20000000800 */
[----:B------:R-:W-:Y:S01]  /*6f70*/  FMUL R33, R28, 1.4426950216293334961 ;  /* 0x3fb8aa3b1c217820 */ /* 0x000fe20000400000 */
[----:B---3--:R-:W-:-:S06]  /*6f80*/  FADD R34, R92, R29 ;  /* 0x0000001d5c227221 */ /* 0x008fcc0000000000 */
[----:B------:R2:W-:Y:S01]  /*6f90*/  MUFU.EX2 R76, R38 ;  /* 0x00000026004c7308 */ /* 0x0005e20000000800 */
[----:B0-----:R-:W-:Y:S01]  /*6fa0*/  FADD R34, R201, R34 ;  /* 0x00000022c9227221 */ /* 0x001fe20000000000 */
[----:B------:R-:W-:-:S06]  /*6fb0*/  FMUL R225, R225, 1.4426950216293334961 ;  /* 0x3fb8aa3be1e17820 */ /* 0x000fcc0000400000 */
[----:B------:R-:W-:Y:S01]  /*6fc0*/  MUFU.EX2 R62, R62 ;  /* 0x0000003e003e7308 */ /* 0x000fe20000000800 */
[----:B--2---:R-:W-:Y:S01]  /*6fd0*/  FADD R38, R204, R37 ;  /* 0x00000025cc267221 */ /* 0x004fe20000000000 */
[----:B----4-:R-:W-:Y:S01]  /*6fe0*/  FADD R34, R95, R34 ;  /* 0x000000225f227221 */ /* 0x010fe20000000000 */
[----:B------:R-:W-:-:S05]  /*6ff0*/  FMUL R31, R31, 1.4426950216293334961 ;  /* 0x3fb8aa3b1f1f7820 */ /* 0x000fca0000400000 */
[----:B------:R-:W-:Y:S01]  /*7000*/  MUFU.EX2 R63, R63 ;  /* 0x0000003f003f7308 */ /* 0x000fe20000000800 */
[----:B------:R-:W-:Y:S01]  /*7010*/  FADD R38, R97, R38 ;  /* 0x0000002661267221 */ /* 0x000fe20000000000 */
[----:B------:R-:W-:Y:S01]  /*7020*/  FADD R30, R131, -R151 ;  /* 0x80000097831e7221 */ /* 0x000fe20000000000 */
[----:B------:R-:W-:-:S05]  /*7030*/  FADD R117, R138, -R6 ;  /* 0x800000068a757221 */ /* 0x000fca0000000000 */
[----:B------:R-:W0:Y:S01]  /*7040*/  MUFU.EX2 R99, R99 ;  /* 0x0000006300637308 */ /* 0x000e220000000800 */
[----:B------:R-:W-:Y:S01]  /*7050*/  FADD R138, R55, -R128 ;  /* 0x80000080378a7221 */ /* 0x000fe20000000000 */
[----:B------:R-:W-:Y:S01]  /*7060*/  FADD R37, R203, R38 ;  /* 0x00000026cb257221 */ /* 0x000fe20000000000 */
[----:B------:R-:W-:-:S05]  /*7070*/  FMUL R233, R233, 1.4426950216293334961 ;  /* 0x3fb8aa3be9e97820 */ /* 0x000fca0000400000 */
[----:B------:R2:W-:Y:S01]  /*7080*/  MUFU.EX2 R131, R33 ;  /* 0x0000002100837308 */ /* 0x0005e20000000800 */
[----:B------:R-:W-:Y:S01]  /*7090*/  FADD R37, R200, R37 ;  /* 0x00000025c8257221 */ /* 0x000fe20000000000 */
[----:B------:R-:W-:-:S06]  /*70a0*/  FADD R35, R35, -R151 ;  /* 0x8000009723237221 */ /* 0x000fcc0000000000 */
[----:B------:R3:W4:Y:S01]  /*70b0*/  MUFU.EX2 R55, R31 ;  /* 0x0000001f00377308 */ /* 0x0007220000000800 */
[----:B--2---:R-:W-:-:S04]  /*70c0*/  FADD R33, R205, R34 ;  /* 0x00000022cd217221 */ /* 0x004fc80000000000 */
[----:B-1----:R-:W-:-:S03]  /*70d0*/  FADD R34, R98, R33 ;  /* 0x0000002162227221 */ /* 0x002fc60000000000 */
[----:B------:R-:W1:Y:S01]  /*70e0*/  MUFU.EX2 R225, R225 ;  /* 0x000000e100e17308 */ /* 0x000e620000000800 */
[----:B---3--:R-:W-:Y:S01]  /*70f0*/  FMUL R31, R26, 1.4426950216293334961 ;  /* 0x3fb8aa3b1a1f7820 */ /* 0x008fe20000400000 */
[----:B------:R-:W-:Y:S01]  /*7100*/  FMUL R226, R226, 1.4426950216293334961 ;  /* 0x3fb8aa3be2e27820 */ /* 0x000fe20000400000 */
[----:B------:R-:W-:Y:S01]  /*7110*/  FADD R38, R207, R34 ;  /* 0x00000022cf267221 */ /* 0x000fe20000000000 */
[----:B------:R-:W-:-:S04]  /*7120*/  FADD R42, R42, -R151 ;  /* 0x800000972a2a7221 */ /* 0x000fc80000000000 */
[----:B------:R2:W-:Y:S01]  /*7130*/  MUFU.EX2 R130, R31 ;  /* 0x0000001f00827308 */ /* 0x0005e20000000800 */
[----:B------:R-:W-:Y:S01]  /*7140*/  FADD R41, R41, -R151 ;  /* 0x8000009729297221 */ /* 0x000fe20000000000 */
[----:B------:R-:W-:Y:S01]  /*7150*/  F2FP.F16.F32.PACK_AB R25, R144, R143 ;  /* 0x0000008f9019723e */ /* 0x000fe200000000ff */
[----:B------:R-:W-:Y:S01]  /*7160*/  FMUL R144, R35, 1.4426950216293334961 ;  /* 0x3fb8aa3b23907820 */ /* 0x000fe20000400000 */
[----:B0-----:R-:W-:Y:S01]  /*7170*/  FADD R35, R99, R38 ;  /* 0x0000002663237221 */ /* 0x001fe20000000000 */
[----:B--2---:R-:W-:Y:S01]  /*7180*/  F2FP.F16.F32.PACK_AB R31, R205, R95 ;  /* 0x0000005fcd1f723e */ /* 0x004fe200000000ff */
[----:B------:R-:W-:Y:S01]  /*7190*/  FADD R205, R202, R37 ;  /* 0x00000025cacd7221 */ /* 0x000fe20000000000 */
[----:B------:R-:W-:Y:S01]  /*71a0*/  FADD R37, R62, R63 ;  /* 0x0000003f3e257221 */ /* 0x000fe20000000000 */
[----:B------:R-:W0:Y:S01]  /*71b0*/  MUFU.EX2 R233, R233 ;  /* 0x000000e900e97308 */ /* 0x000e220000000800 */
[----:B------:R-:W-:Y:S01]  /*71c0*/  FMUL R42, R42, 1.4426950216293334961 ;  /* 0x3fb8aa3b2a2a7820 */ /* 0x000fe20000400000 */
[----:B------:R-:W-:Y:S01]  /*71d0*/  FMUL R41, R41, 1.4426950216293334961 ;  /* 0x3fb8aa3b29297820 */ /* 0x000fe20000400000 */
[----:B------:R-:W-:Y:S01]  /*71e0*/  FADD R38, R224, R37 ;  /* 0x00000025e0267221 */ /* 0x000fe20000000000 */
[----:B------:R-:W-:Y:S01]  /*71f0*/  FADD R46, R46, -R151 ;  /* 0x800000972e2e7221 */ /* 0x000fe20000000000 */
[----:B------:R-:W-:-:S03]  /*7200*/  FADD R37, R48, R51 ;  /* 0x0000003330257221 */ /* 0x000fc60000000000 */
[----:B------:R-:W2:Y:S01]  /*7210*/  MUFU.EX2 R226, R226 ;  /* 0x000000e200e27308 */ /* 0x000ea20000000800 */
[----:B------:R-:W-:Y:S01]  /*7220*/  FMUL R46, R46, 1.4426950216293334961 ;  /* 0x3fb8aa3b2e2e7820 */ /* 0x000fe20000400000 */
[----:B------:R-:W-:Y:S01]  /*7230*/  FADD R107, R107, -R6 ;  /* 0x800000066b6b7221 */ /* 0x000fe20000000000 */
[----:B------:R-:W-:-:S05]  /*7240*/  FADD R148, R148, -R4 ;  /* 0x8000000494947221 */ /* 0x000fca0000000000 */
[----:B------:R3:W-:Y:S01]  /*7250*/  MUFU.EX2 R45, R42 ;  /* 0x0000002a002d7308 */ /* 0x0007e20000000800 */
[----:B------:R-:W-:Y:S01]  /*7260*/  FMUL R107, R107, 1.4426950216293334961 ;  /* 0x3fb8aa3b6b6b7820 */ /* 0x000fe20000400000 */
[----:B------:R-:W-:Y:S06]  /*7270*/  STS.U16 [R252+UR20+0x4200], R132 ;  /* 0x00420084fc007988 */ /* 0x000fec0008000414 */
[----:B------:R1:W-:Y:S01]  /*7280*/  MUFU.EX2 R78, R41 ;  /* 0x00000029004e7308 */ /* 0x0003e20000000800 */
[----:B---3--:R-:W-:Y:S01]  /*7290*/  FADD R42, R52, R37 ;  /* 0x00000025342a7221 */ /* 0x008fe20000000000 */
[----:B------:R-:W-:Y:S03]  /*72a0*/  STS.U16 [R252+UR20+0x4600], R147 ;  /* 0x00460093fc007988 */ /* 0x000fe60008000414 */
[----:B----4-:R-:W-:Y:S01]  /*72b0*/  FADD R42, R55, R42 ;  /* 0x0000002a372a7221 */ /* 0x010fe20000000000 */
[----:B-1----:R-:W-:-:S02]  /*72c0*/  FADD R41, R225, R38 ;  /* 0x00000026e1297221 */ /* 0x002fc40000000000 */
[----:B------:R1:W-:Y:S01]  /*72d0*/  MUFU.EX2 R49, R46 ;  /* 0x0000002e00317308 */ /* 0x0003e20000000800 */
[----:B------:R-:W-:Y:S01]  /*72e0*/  STS.U16 [R252+UR20+0x4a00], R212 ;  /* 0x004a00d4fc007988 */ /* 0x000fe20008000414 */
[----:B------:R-:W-:Y:S01]  /*72f0*/  FMUL R109, R148, 1.4426950216293334961 ;  /* 0x3fb8aa3b946d7820 */ /* 0x000fe20000400000 */
[----:B------:R-:W-:Y:S02]  /*7300*/  FADD R42, R59, R42 ;  /* 0x0000002a3b2a7221 */ /* 0x000fe40000000000 */
[----:B------:R-:W-:Y:S01]  /*7310*/  STS.U16 [R235+UR20+0x4300], R133 ;  /* 0x00430085eb007988 */ /* 0x000fe20008000414 */
[----:B-1----:R-:W-:-:S03]  /*7320*/  FADD R46, R232, R41 ;  /* 0x00000029e82e7221 */ /* 0x002fc60000000000 */
[----:B------:R-:W-:Y:S01]  /*7330*/  STS.U16 [R235+UR20+0x4700], R208 ;  /* 0x004700d0eb007988 */ /* 0x000fe20008000414 */
[----:B------:R-:W1:Y:S03]  /*7340*/  MUFU.EX2 R148, R107 ;  /* 0x0000006b00947308 */ /* 0x000e660000000800 */
[----:B------:R-:W-:Y:S01]  /*7350*/  STS.U16 [R235+UR20+0x4b00], R213 ;  /* 0x004b00d5eb007988 */ /* 0x000fe20008000414 */
[----:B0-----:R-:W-:-:S03]  /*7360*/  FADD R41, R233, R46 ;  /* 0x0000002ee9297221 */ /* 0x001fc60000000000 */
[----:B------:R0:W-:Y:S01]  /*7370*/  STS.U16 [R235+UR20+0x4f00], R24 ;  /* 0x004f0018eb007988 */ /* 0x0001e20008000414 */
[----:B------:R3:W-:Y:S06]  /*7380*/  MEMBAR.ALL.CTA ;  /* 0x0000000000007992 */ /* 0x0007ec0000008000 */
[----:B---3--:R-:W3:Y:S01]  /*7390*/  FENCE.VIEW.ASYNC.S ;  /* 0x00000000000073c6 */ /* 0x008ee20000000000 */
[----:B------:R-:W-:Y:S01]  /*73a0*/  F2FP.F16.F32.PACK_AB R37, R51, R48 ;  /* 0x000000303325723e */ /* 0x000fe200000000ff */
[----:B------:R-:W-:Y:S01]  /*73b0*/  FADD R53, R53, -R151 ;  /* 0x8000009735357221 */ /* 0x000fe20000000000 */
[----:B------:R-:W-:Y:S01]  /*73c0*/  FADD R51, R77, R42 ;  /* 0x0000002a4d337221 */ /* 0x000fe20000000000 */
[----:B--2---:R-:W-:-:S02]  /*73d0*/  FADD R42, R226, R41 ;  /* 0x00000029e22a7221 */ /* 0x004fc40000000000 */
[----:B------:R-:W-:Y:S02]  /*73e0*/  FMUL R53, R53, 1.4426950216293334961 ;  /* 0x3fb8aa3b35357820 */ /* 0x000fe40000400000 */
[----:B------:R-:W-:Y:S01]  /*73f0*/  FADD R46, R229, R42 ;  /* 0x0000002ae52e7221 */ /* 0x000fe20000000000 */
[--C-:B------:R-:W-:Y:S01]  /*7400*/  FADD R39, R39, -R151.reuse ;  /* 0x8000009727277221 */ /* 0x100fe20000000000 */
[----:B------:R2:W-:Y:S01]  /*7410*/  MUFU.EX2 R137, R53 ;  /* 0x0000003500897308 */ /* 0x0005e20000000800 */
[--C-:B------:R-:W-:Y:S01]  /*7420*/  FADD R44, R44, -R151.reuse ;  /* 0x800000972c2c7221 */ /* 0x100fe20000000000 */
[----:B0-----:R-:W-:Y:S01]  /*7430*/  F2FP.F16.F32.PACK_AB R24, R199, R88 ;  /* 0x00000058c718723e */ /* 0x001fe200000000ff */
[--C-:B------:R-:W-:Y:S01]  /*7440*/  FADD R118, R118, -R6.reuse ;  /* 0x8000000676767221 */ /* 0x100fe20000000000 */
[--C-:B------:R-:W-:Y:S01]  /*7450*/  FADD R123, R123, -R6.reuse ;  /* 0x800000067b7b7221 */ /* 0x100fe20000000000 */
[----:B------:R-:W-:Y:S01]  /*7460*/  FMUL R199, R39, 1.4426950216293334961 ;  /* 0x3fb8aa3b27c77820 */ /* 0x000fe20000400000 */
[----:B------:R-:W-:Y:S01]  /*7470*/  FADD R206, R206, -R6 ;  /* 0x80000006cece7221 */ /* 0x000fe20000000000 */
[----:B--2---:R-:W-:Y:S01]  /*7480*/  FADD R53, R227, R46 ;  /* 0x0000002ee3357221 */ /* 0x004fe20000000000 */
[----:B------:R-:W-:Y:S01]  /*7490*/  FADD R46, -R151, R16 ;  /* 0x00000010972e7221 */ /* 0x000fe20000000100 */
[----:B------:R-:W-:Y:S01]  /*74a0*/  FADD R149, R149, -R6 ;  /* 0x8000000695957221 */ /* 0x000fe20000000000 */
[----:B------:R-:W-:Y:S01]  /*74b0*/  F2FP.F16.F32.PACK_AB R29, R201, R92 ;  /* 0x0000005cc91d723e */ /* 0x000fe200000000ff */
[----:B------:R-:W-:Y:S01]  /*74c0*/  FMUL R133, R30, 1.4426950216293334961 ;  /* 0x3fb8aa3b1e857820 */ /* 0x000fe20000400000 */
[--C-:B------:R-:W-:Y:S01]  /*74d0*/  FADD R32, R32, -R151.reuse ;  /* 0x8000009720207221 */ /* 0x100fe20000000000 */
[--C-:B------:R-:W-:Y:S01]  /*74e0*/  FADD R36, R36, -R151.reuse ;  /* 0x8000009724247221 */ /* 0x100fe20000000000 */
[--C-:B------:R-:W-:Y:S01]  /*74f0*/  FADD R39, R40, -R151.reuse ;  /* 0x8000009728277221 */ /* 0x100fe20000000000 */
[----:B------:R-:W-:Y:S01]  /*7500*/  F2FP.F16.F32.PACK_AB R26, R91, R198 ;  /* 0x000000c65b1a723e */ /* 0x000fe200000000ff */
[----:B------:R-:W-:Y:S01]  /*7510*/  FMUL R201, R44, 1.4426950216293334961 ;  /* 0x3fb8aa3b2cc97820 */ /* 0x000fe20000400000 */
[----:B------:R-:W-:Y:S01]  /*7520*/  F2FP.F16.F32.PACK_AB R30, R204, R96 ;  /* 0x00000060cc1e723e */ /* 0x000fe200000000ff */
[----:B------:R-:W-:Y:S01]  /*7530*/  FMUL R129, R129, 1.4426950216293334961 ;  /* 0x3fb8aa3b81817820 */ /* 0x000fe20000400000 */
[--C-:B------:R-:W-:Y:S01]  /*7540*/  FADD R81, R81, -R128.reuse ;  /* 0x8000008051517221 */ /* 0x100fe20000000000 */
[--C-:B------:R-:W-:Y:S01]  /*7550*/  FADD R84, R84, -R128.reuse ;  /* 0x8000008054547221 */ /* 0x100fe20000000000 */
[----:B------:R-:W-:Y:S01]  /*7560*/  FADD R85, R85, -R128 ;  /* 0x8000008055557221 */ /* 0x000fe20000000000 */
[--C-:B------:R-:W-:Y:S01]  /*7570*/  FADD R50, R50, -R151.reuse ;  /* 0x8000009732327221 */ /* 0x100fe20000000000 */
[--C-:B------:R-:W-:Y:S01]  /*7580*/  FADD R54, R54, -R151.reuse ;  /* 0x8000009736367221 */ /* 0x100fe20000000000 */
[--C-:B------:R-:W-:Y:S01]  /*7590*/  FADD R57, R57, -R151.reuse ;  /* 0x8000009739397221 */ /* 0x100fe20000000000 */
[--C-:B------:R-:W-:Y:S01]  /*75a0*/  FADD R58, R58, -R151.reuse ;  /* 0x800000973a3a7221 */ /* 0x100fe20000000000 */
[--C-:B------:R-:W-:Y:S01]  /*75b0*/  FADD R60, R60, -R151.reuse ;  /* 0x800000973c3c7221 */ /* 0x100fe20000000000 */
[----:B------:R-:W-:Y:S01]  /*75c0*/  FADD R61, R61, -R151 ;  /* 0x800000973d3d7221 */ /* 0x000fe20000000000 */
[----:B-1----:R-:W-:Y:S01]  /*75d0*/  FADD R198, R148, R35 ;  /* 0x0000002394c67221 */ /* 0x002fe20000000000 */
[----:B------:R-:W-:Y:S01]  /*75e0*/  FADD R44, R43, -R151 ;  /* 0x800000972b2c7221 */ /* 0x000fe20000000000 */
[----:B------:R-:W-:Y:S01]  /*75f0*/  FMUL R204, R46, 1.4426950216293334961 ;  /* 0x3fb8aa3b2ecc7820 */ /* 0x000fe20000400000 */
[----:B------:R-:W-:Y:S01]  /*7600*/  FMUL R107, R118, 1.4426950216293334961 ;  /* 0x3fb8aa3b766b7820 */ /* 0x000fe20000400000 */
[----:B------:R-:W-:Y:S01]  /*7610*/  FMUL R112, R123, 1.4426950216293334961 ;  /* 0x3fb8aa3b7b707820 */ /* 0x000fe20000400000 */
[----:B------:R-:W-:Y:S01]  /*7620*/  F2FP.F16.F32.PACK_AB R34, R202, R200 ;  /* 0x000000c8ca22723e */ /* 0x000fe200000000ff */
[----:B------:R-:W-:Y:S01]  /*7630*/  FMUL R114, R114, 1.4426950216293334961 ;  /* 0x3fb8aa3b72727820 */ /* 0x000fe20000400000 */
[----:B------:R-:W-:Y:S01]  /*7640*/  F2FP.F16.F32.PACK_AB R35, R148, R99 ;  /* 0x000000639423723e */ /* 0x000fe200000000ff */
[----:B------:R-:W-:Y:S01]  /*7650*/  FMUL R115, R115, 1.4426950216293334961 ;  /* 0x3fb8aa3b73737820 */ /* 0x000fe20000400000 */
        /* <DEDUP_REMOVED lines=20> */
[----:B------:R-:W-:Y:S01]  /*77a0*/  FADD R51, R56, R51 ;  /* 0x0000003338337221 */ /* 0x000fe20000000000 */
[----:B------:R-:W-:Y:S01]  /*77b0*/  FMUL R48, R44, 1.4426950216293334961 ;  /* 0x3fb8aa3b2c307820 */ /* 0x000fe20000400000 */
[----:B------:R-:W0:Y:S02]  /*77c0*/  MUFU.EX2 R129, R129 ;  /* 0x0000008100817308 */ /* 0x000e240000000800 */
[----:B------:R-:W-:-:S06]  /*77d0*/  FADD R51, R76, R51 ;  /* 0x000000334c337221 */ /* 0x000fcc0000000000 */
[----:B------:R-:W1:Y:S08]  /*77e0*/  MUFU.EX2 R204, R204 ;  /* 0x000000cc00cc7308 */ /* 0x000e700000000800 */
[----:B------:R-:W2:Y:S08]  /*77f0*/  MUFU.EX2 R80, R80 ;  /* 0x0000005000507308 */ /* 0x000eb00000000800 */
[----:B------:R-:W4:Y:S01]  /*7800*/  MUFU.EX2 R17, R17 ;  /* 0x0000001100117308 */ /* 0x000f220000000800 */
[----:B------:R-:W-:-:S07]  /*7810*/  FADD R53, R230, R53 ;  /* 0x00000035e6357221 */ /* 0x000fce0000000000 */
[----:B------:R-:W-:Y:S08]  /*7820*/  MUFU.EX2 R19, R19 ;  /* 0x0000001300137308 */ /* 0x000ff00000000800 */
        /* <DEDUP_REMOVED lines=14> */
[----:B------:R-:W5:Y:S08]  /*7910*/  MUFU.EX2 R102, R102 ;  /* 0x0000006600667308 */ /* 0x000f700000000800 */
[----:B------:R-:W-:Y:S08]  /*7920*/  MUFU.EX2 R103, R103 ;  /* 0x0000006700677308 */ /* 0x000ff00000000800 */
[----:B------:R-:W3:Y:S08]  /*7930*/  MUFU.EX2 R106, R106 ;  /* 0x0000006a006a7308 */ /* 0x000ef00000000800 */
        /* <DEDUP_REMOVED lines=14> */
[----:B------:R-:W3:Y:S08]  /*7a20*/  MUFU.EX2 R123, R123 ;  /* 0x0000007b007b7308 */ /* 0x000ef00000000800 */
[----:B------:R-:W3:Y:S08]  /*7a30*/  MUFU.EX2 R2, R2 ;  /* 0x0000000200027308 */ /* 0x000ef00000000800 */
[----:B------:R-:W-:Y:S08]  /*7a40*/  MUFU.EX2 R135, R135 ;  /* 0x0000008700877308 */ /* 0x000ff00000000800 */
[----:B------:R-:W-:Y:S08]  /*7a50*/  MUFU.EX2 R138, R138 ;  /* 0x0000008a008a7308 */ /* 0x000ff00000000800 */
[----:B------:R-:W-:Y:S08]  /*7a60*/  MUFU.EX2 R145, R145 ;  /* 0x0000009100917308 */ /* 0x000ff00000000800 */
[----:B------:R-:W-:Y:S08]  /*7a70*/  MUFU.EX2 R149, R81 ;  /* 0x0000005100957308 */ /* 0x000ff00000000800 */
[----:B------:R-:W-:Y:S08]  /*7a80*/  MUFU.EX2 R150, R150 ;  /* 0x0000009600967308 */ /* 0x000ff00000000800 */
[----:B------:R-:W-:Y:S08]  /*7a90*/  MUFU.EX2 R206, R84 ;  /* 0x0000005400ce7308 */ /* 0x000ff00000000800 */
[----:B------:R-:W-:Y:S08]  /*7aa0*/  MUFU.EX2 R18, R85 ;  /* 0x0000005500127308 */ /* 0x000ff00000000800 */
[----:B------:R0:W3:Y:S08]  /*7ab0*/  MUFU.EX2 R127, R50 ;  /* 0x00000032007f7308 */ /* 0x0000f00000000800 */
[----:B------:R-:W3:Y:S01]  /*7ac0*/  MUFU.EX2 R140, R54 ;  /* 0x00000036008c7308 */ /* 0x000ee20000000800 */
[----:B0-----:R-:W-:-:S07]  /*7ad0*/  FADD R50, R78, R51 ;  /* 0x000000334e327221 */ /* 0x001fce0000000000 */
[----:B------:R-:W-:Y:S08]  /*7ae0*/  MUFU.EX2 R132, R57 ;  /* 0x0000003900847308 */ /* 0x000ff00000000800 */
[----:B------:R-:W0:Y:S08]  /*7af0*/  MUFU.EX2 R147, R58 ;  /* 0x0000003a00937308 */ /* 0x000e300000000800 */
        /* <DEDUP_REMOVED lines=9> */
[----:B------:R4:W0:Y:S01]  /*7b90*/  MUFU.EX2 R16, R48 ;  /* 0x0000003000107308 */ /* 0x0008220000000800 */
[----:B------:R-:W-:Y:S01]  /*7ba0*/  FADD R50, R45, R50 ;  /* 0x000000322d327221 */ /* 0x000fe20000000000 */
[----:B------:R-:W-:-:S03]  /*7bb0*/  FADD R202, R228, R53 ;  /* 0x00000035e4ca7221 */ /* 0x000fc60000000000 */
[----:B------:R-:W-:Y:S01]  /*7bc0*/  FADD R50, R79, R50 ;  /* 0x000000324f327221 */ /* 0x000fe20000000000 */
[----:B------:R-:W-:Y:S01]  /*7bd0*/  F2FP.F16.F32.PACK_AB R32, R203, R97 ;  /* 0x00000061cb20723e */ /* 0x000fe200000000ff */
[C---:B------:R-:W-:Y:S01]  /*7be0*/  FADD R202, R47.reuse, R202 ;  /* 0x000000ca2fca7221 */ /* 0x040fe20000000000 */
[----:B------:R-:W-:Y:S01]  /*7bf0*/  F2FP.F16.F32.PACK_AB R46, R47, R228 ;  /* 0x000000e42f2e723e */ /* 0x000fe200000000ff */
[-C--:B------:R-:W-:Y:S01]  /*7c00*/  FMUL R168, R168, R20.reuse ;  /* 0x00000014a8a87220 */ /* 0x080fe20000400000 */
[-C--:B------:R-:W-:Y:S01]  /*7c10*/  FMUL R169, R169, R20.reuse ;  /* 0x00000014a9a97220 */ /* 0x080fe20000400000 */
[-C--:B------:R-:W-:Y:S01]  /*7c20*/  FMUL R172, R172, R20.reuse ;  /* 0x00000014acac7220 */ /* 0x080fe20000400000 */
[-C--:B------:R-:W-:Y:S01]  /*7c30*/  FMUL R173, R173, R20.reuse ;  /* 0x00000014adad7220 */ /* 0x080fe20000400000 */
[-C--:B------:R-:W-:Y:S01]  /*7c40*/  FMUL R176, R176, R20.reuse ;  /* 0x00000014b0b07220 */ /* 0x080fe20000400000 */
[-C--:B------:R-:W-:Y:S01]  /*7c50*/  FMUL R177, R177, R20.reuse ;  /* 0x00000014b1b17220 */ /* 0x080fe20000400000 */
[-C--:B------:R-:W-:Y:S01]  /*7c60*/  FMUL R180, R180, R20.reuse ;  /* 0x00000014b4b47220 */ /* 0x080fe20000400000 */
[----:B------:R-:W-:Y:S01]  /*7c70*/  FMUL R181, R181, R20 ;  /* 0x00000014b5b57220 */ /* 0x000fe20000400000 */
        /* <DEDUP_REMOVED lines=16> */
[-C--:B-1----:R-:W-:Y:S01]  /*7d80*/  FMUL R154, R154, R204.reuse ;  /* 0x000000cc9a9a7220 */ /* 0x082fe20000400000 */
[-C--:B------:R-:W-:Y:S01]  /*7d90*/  FMUL R155, R155, R204.reuse ;  /* 0x000000cc9b9b7220 */ /* 0x080fe20000400000 */
[-C--:B------:R-:W-:Y:S01]  /*7da0*/  FMUL R158, R158, R204.reuse ;  /* 0x000000cc9e9e7220 */ /* 0x080fe20000400000 */
[-C--:B------:R-:W-:Y:S01]  /*7db0*/  FMUL R159, R159, R204.reuse ;  /* 0x000000cc9f9f7220 */ /* 0x080fe20000400000 */
[-C--:B------:R-:W-:Y:S01]  /*7dc0*/  FMUL R162, R162, R204.reuse ;  /* 0x000000cca2a27220 */ /* 0x080fe20000400000 */
[-C--:B------:R-:W-:Y:S01]  /*7dd0*/  FMUL R163, R163, R204.reuse ;  /* 0x000000cca3a37220 */ /* 0x080fe20000400000 */
[-C--:B------:R-:W-:Y:S01]  /*7de0*/  FMUL R166, R166, R204.reuse ;  /* 0x000000cca6a67220 */ /* 0x080fe20000400000 */
[----:B------:R-:W-:Y:S01]  /*7df0*/  FMUL R167, R167, R204 ;  /* 0x000000cca7a77220 */ /* 0x000fe20000400000 */
[----:B------:R-:W-:Y:S01]  /*7e00*/  F2FP.F16.F32.PACK_AB R27, R94, R89 ;  /* 0x000000595e1b723e */ /* 0x000fe200000000ff */
[----:B------:R-:W-:Y:S01]  /*7e10*/  FADD R203, R49, R50 ;  /* 0x0000003231cb7221 */ /* 0x000fe20000000000 */
[----:B------:R-:W-:Y:S01]  /*7e20*/  F2FP.F16.F32.PACK_AB R28, R93, R90 ;  /* 0x0000005a5d1c723e */ /* 0x000fe200000000ff */
[----:B--2---:R-:W-:Y:S01]  /*7e30*/  FADD R205, R80, R205 ;  /* 0x000000cd50cd7221 */ /* 0x004fe20000000000 */
[----:B------:R-:W-:-:S02]  /*7e40*/  F2FP.F16.F32.PACK_AB R33, R207, R98 ;  /* 0x00000062cf21723e */ /* 0x000fc400000000ff */
[----:B------:R-:W-:Y:S02]  /*7e50*/  F2FP.F16.F32.PACK_AB R36, R63, R62 ;  /* 0x0000003e3f24723e */ /* 0x000fe400000000ff */
[----:B------:R-:W-:Y:S02]  /*7e60*/  F2FP.F16.F32.PACK_AB R39, R55, R52 ;  /* 0x000000343727723e */ /* 0x000fe400000000ff */
[----:B------:R-:W-:Y:S02]  /*7e70*/  F2FP.F16.F32.PACK_AB R41, R77, R59 ;  /* 0x0000003b4d29723e */ /* 0x000fe400000000ff */
[----:B------:R-:W-:Y:S02]  /*7e80*/  F2FP.F16.F32.PACK_AB R43, R76, R56 ;  /* 0x000000384c2b723e */ /* 0x000fe400000000ff */
[----:B------:R-:W-:Y:S02]  /*7e90*/  F2FP.F16.F32.PACK_AB R45, R45, R78 ;  /* 0x0000004e2d2d723e */ /* 0x000fe400000000ff */
[----:B------:R-:W-:-:S02]  /*7ea0*/  F2FP.F16.F32.PACK_AB R47, R49, R79 ;  /* 0x0000004f312f723e */ /* 0x000fc400000000ff */
[----:B----4-:R-:W-:Y:S02]  /*7eb0*/  F2FP.F16.F32.PACK_AB R48, R17, R80 ;  /* 0x000000501130723e */ /* 0x010fe400000000ff */
[----:B------:R-:W-:Y:S02]  /*7ec0*/  F2FP.F16.F32.PACK_AB R38, R225, R224 ;  /* 0x000000e0e126723e */ /* 0x000fe400000000ff */
[----:B------:R-:W-:Y:S02]  /*7ed0*/  F2FP.F16.F32.PACK_AB R40, R233, R232 ;  /* 0x000000e8e928723e */ /* 0x000fe400000000ff */
[----:B------:R-:W-:Y:S02]  /*7ee0*/  F2FP.F16.F32.PACK_AB R42, R229, R226 ;  /* 0x000000e2e52a723e */ /* 0x000fe400000000ff */
[----:B------:R-:W-:Y:S02]  /*7ef0*/  F2FP.F16.F32.PACK_AB R44, R230, R227 ;  /* 0x000000e3e62c723e */ /* 0x000fe400000000ff */
[----:B-----5:R-:W-:-:S02]  /*7f00*/  F2FP.F16.F32.PACK_AB R49, R102, R22 ;  /* 0x000000166631723e */ /* 0x020fc400000000ff */
[----:B------:R-:W-:Y:S02]  /*7f10*/  F2FP.F16.F32.PACK_AB R50, R21, R19 ;  /* 0x000000131532723e */ /* 0x000fe400000000ff */
[----:B---3--:R-:W-:Y:S02]  /*7f20*/  F2FP.F16.F32.PACK_AB R51, R106, R103 ;  /* 0x000000676a33723e */ /* 0x008fe400000000ff */
[----:B------:R-:W-:Y:S02]  /*7f30*/  F2FP.F16.F32.PACK_AB R52, R70, R23 ;  /* 0x000000174634723e */ /* 0x000fe400000000ff */
[----:B------:R-:W-:Y:S02]  /*7f40*/  F2FP.F16.F32.PACK_AB R53, R110, R107 ;  /* 0x0000006b6e35723e */ /* 0x000fe400000000ff */
[----:B------:R-:W-:Y:S02]  /*7f50*/  F2FP.F16.F32.PACK_AB R54, R15, R71 ;  /* 0x000000470f36723e */ /* 0x000fe400000000ff */
[----:B------:R-:W-:-:S02]  /*7f60*/  F2FP.F16.F32.PACK_AB R55, R112, R111 ;  /* 0x0000006f7037723e */ /* 0x000fc400000000ff */
[----:B------:R-:W-:Y:S02]  /*7f70*/  F2FP.F16.F32.PACK_AB R56, R66, R72 ;  /* 0x000000484238723e */ /* 0x000fe400000000ff */
[----:B------:R-:W-:Y:S02]  /*7f80*/  F2FP.F16.F32.PACK_AB R57, R114, R113 ;  /* 0x000000717239723e */ /* 0x000fe400000000ff */
        /* <DEDUP_REMOVED lines=15> */
[----:B0-----:R-:W-:-:S02]  /*8080*/  F2FP.F16.F32.PACK_AB R85, R147, R132 ;  /* 0x000000849355723e */ /* 0x001fc400000000ff */
        /* <DEDUP_REMOVED lines=13> */
[----:B------:R-:W-:Y:S01]  /*8160*/  F2FP.F16.F32.PACK_AB R99, R16, R201 ;  /* 0x000000c91063723e */ /* 0x000fe200000000ff */
[----:B------:R-:W-:Y:S06]  /*8170*/  BAR.SYNC.DEFER_BLOCKING 0x0 ;  /* 0x0000000000007b1d */ /* 0x000fec0000010000 */
[----:B------:R-:W-:-:S06]  /*8180*/  WARPGROUP.ARRIVE ;  /* 0x00000000000079c5 */ /* 0x000fcc0000000000 */
[----:B------:R-:W-:Y:S03]  /*8190*/  HGMMA.64x32x16.F32 R168, R24, gdesc[UR32], R168 ;  /* 0x0060002018a87df0 */ /* 0x000fe600087008a8 */
        /* <DEDUP_REMOVED lines=11> */
[----:B------:R-:W-:Y:S01]  /*8250*/  HGMMA.64x32x16.F32 R152, R84, gdesc[UR16], R152 ;  /* 0x0060001054987df0 */ /* 0x000fe20008700898 */
[----:B------:R-:W-:Y:S01]  /*8260*/  FADD R198, R22, R198 ;  /* 0x000000c616c67221 */ /* 0x000fe20000000000 */
        /* <DEDUP_REMOVED lines=79> */
[----:B------:R-:W-:-:S02]  /*8760*/  FADD R201, R16, R201 ;  /* 0x000000c910c97221 */ /* 0x000fc40000000000 */
[----:B------:R-:W0:Y:S04]  /*8770*/  SHFL.BFLY PT, R3, R108, 0x2, 0x1f ;  /* 0x0c401f006c037f89 */ /* 0x000e2800000e0000 */
[----:B------:R-:W1:Y:S04]  /*8780*/  SHFL.BFLY PT, R5, R122, 0x2, 0x1f ;  /* 0x0c401f007a057f89 */ /* 0x000e6800000e0000 */
[----:B------:R-:W2:Y:S04]  /*8790*/  SHFL.BFLY PT, R0, R149, 0x2, 0x1f ;  /* 0x0c401f0095007f89 */ /* 0x000ea800000e0000 */
[----:B------:R-:W3:Y:S01]  /*87a0*/  SHFL.BFLY PT, R2, R201, 0x2, 0x1f ;  /* 0x0c401f00c9027f89 */ /* 0x000ee200000e0000 */
[----:B------:R-:W-:Y:S01]  /*87b0*/  HGMMA.64x32x16.F32 R152, R96, gdesc[UR28], R152, gsb0 ;  /* 0x0060001c60987df0 */ /* 0x000fe20008000898 */
[----:B0-----:R-:W-:Y:S01]  /*87c0*/  FADD R3, R108, R3 ;  /* 0x000000036c037221 */ /* 0x001fe20000000000 */
[----:B------:R-:W-:Y:S01]  /*87d0*/  UIADD3 UR5, UP0, UR5, 0x80, URZ ;  /* 0x0000008005057890 */ /* 0x000fe2000ff1e03f */
[----:B-1----:R-:W-:Y:S01]  /*87e0*/  FADD R5, R122, R5 ;  /* 0x000000057a057221 */ /* 0x002fe20000000000 */
[----:B--2---:R-:W-:Y:S01]  /*87f0*/  FADD R10, R149, R0 ;  /* 0x00000000950a7221 */ /* 0x004fe20000000000 */
[----:B---3--:R-:W-:Y:S01]  /*8800*/  FADD R16, R201, R2 ;  /* 0x00000002c9107221 */ /* 0x008fe20000000000 */
[----:B------:R-:W0:Y:S01]  /*8810*/  SHFL.BFLY PT, R0, R3, 0x1, 0x1f ;  /* 0x0c201f0003007f89 */ /* 0x000e2200000e0000 */
[----:B------:R-:W-:-:S03]  /*8820*/  UIADD3.X UR4, URZ, UR4, URZ, UP0, !UPT ;  /* 0x000000043f047290 */ /* 0x000fc600087fe43f */
[----:B------:R-:W1:Y:S01]  /*8830*/  SHFL.BFLY PT, R2, R5, 0x1, 0x1f ;  /* 0x0c201f0005027f89 */ /* 0x000e6200000e0000 */
[----:B------:R-:W-:-:S03]  /*8840*/  UISETP.GE.U32.AND UP0, UPT, UR5, UR17, UPT ;  /* 0x000000110500728c */ /* 0x000fc6000bf06070 */
[----:B------:R-:W2:Y:S04]  /*8850*/  SHFL.BFLY PT, R15, R10, 0x1, 0x1f ;  /* 0x0c201f000a0f7f89 */ /* 0x000ea800000e0000 */
[----:B------:R-:W3:Y:S01]  /*8860*/  SHFL.BFLY PT, R17, R16, 0x1, 0x1f ;  /* 0x0c201f0010117f89 */ /* 0x000ee200000e0000 */
[----:B------:R-:W-:-:S06]  /*8870*/  UISETP.GE.U32.AND.EX UP0, UPT, UR4, URZ, UPT, UP0 ;  /* 0x0000003f0400728c */ /* 0x000fcc000bf06100 */
[----:B------:R-:W-:Y:S01]  /*8880*/  PLOP3.LUT P0, PT, PT, PT, UP0, 0x80, 0x0 ;  /* 0x000000000000781c */ /* 0x000fe20003f0f008 */
[----:B------:R-:W-:Y:S02]  /*8890*/  ULEA UR8, UR13, UR8, 0x7 ;  /* 0x000000080d087291 */ /* 0x000fe4000f8e383f */
[----:B------:R-:W-:Y:S01]  /*88a0*/  ULEA UR24, UR9, UR24, 0x7 ;  /* 0x0000001809187291 */ /* 0x000fe2000f8e383f */
[----:B0-----:R-:W-:Y:S01]  /*88b0*/  FADD R19, R3, R0 ;  /* 0x0000000003137221 */ /* 0x001fe20000000000 */
[----:B------:R-:W-:Y:S02]  /*88c0*/  IMAD.MOV.U32 R0, RZ, RZ, R6 ;  /* 0x000000ffff007224 */ /* 0x000fe400078e0006 */
[----:B-1----:R-:W-:Y:S01]  /*88d0*/  FADD R2, R5, R2 ;  /* 0x0000000205027221 */ /* 0x002fe20000000000 */
[----:B------:R-:W-:Y:S02]  /*88e0*/  IMAD.MOV.U32 R5, RZ, RZ, R6 ;  /* 0x000000ffff057224 */ /* 0x000fe400078e0006 */
[----:B--2---:R-:W-:Y:S01]  /*88f0*/  FADD R15, R10, R15 ;  /* 0x0000000f0a0f7221 */ /* 0x004fe20000000000 */
[----:B------:R-:W-:-:S02]  /*8900*/  WARPGROUP.DEPBAR.LE gsb0, 0x0 ;  /* 0x00008000000079c5 */ /* 0x000fc40000010000 */
[----:B---3--:R-:W-:Y:S01]  /*8910*/  FADD R17, R16, R17 ;  /* 0x0000001110117221 */ /* 0x008fe20000000000 */
[----:B------:R-:W-:Y:S01]  /*8920*/  FFMA R11, R20, R11, R19 ;  /* 0x0000000b140b7223 */ /* 0x000fe20000000013 */
[----:B------:R-:W-:Y:S01]  /*8930*/  FFMA R12, R129, R12, R2 ;  /* 0x0000000c810c7223 */ /* 0x000fe20000000002 */
[----:B------:R-:W-:Y:S01]  /*8940*/  FFMA R13, R210, R13, R15 ;  /* 0x0000000dd20d7223 */ /* 0x000fe2000000000f */
[----:B------:R-:W-:Y:S01]  /*8950*/  FFMA R14, R204, R14, R17 ;  /* 0x0000000ecc0e7223 */ /* 0x000fe20000000011 */
[----:B------:R-:W-:Y:S02]  /*8960*/  IMAD.MOV.U32 R16, RZ, RZ, R151 ;  /* 0x000000ffff107224 */ /* 0x000fe400078e0097 */
[----:B------:R-:W-:Y:S02]  /*8970*/  IMAD.MOV.U32 R18, RZ, RZ, R128 ;  /* 0x000000ffff127224 */ /* 0x000fe400078e0080 */
[----:B------:R-:W-:Y:S01]  /*8980*/  IMAD.MOV.U32 R6, RZ, RZ, R4 ;  /* 0x000000ffff067224 */ /* 0x000fe200078e0004 */
[----:B------:R-:W-:Y:S06]  /*8990*/  @!P0 BRA `(.L_x_1) ;  /* 0xffffff9000b88947 */ /* 0x000fec000383ffff */
.L_x_0:
[----:B------:R-:W0:Y:S01]  /*89a0*/  S2R R199, SR_TID.X ;  /* 0x0000000000c77919 */ /* 0x000e220000002100 */
[----:B------:R-:W-:Y:S02]  /*89b0*/  IMAD.MOV.U32 R34, RZ, RZ, R14 ;  /* 0x000000ffff227224 */ /* 0x000fe400078e000e */
[----:B------:R-:W-:Y:S01]  /*89c0*/  FMUL R9, R174, 0.25 ;  /* 0x3e800000ae097820 */ /* 0x000fe20000400000 */
[----:B------:R-:W-:Y:S02]  /*89d0*/  IMAD.MOV.U32 R23, RZ, RZ, R13 ;  /* 0x000000ffff177224 */ /* 0x000fe400078e000d */
[----:B------:R-:W-:Y:S01]  /*89e0*/  FMUL R10, R157, 0.25 ;  /* 0x3e8000009d0a7820 */ /* 0x000fe20000400000 */
[----:B------:R-:W-:Y:S01]  /*89f0*/  IMAD.MOV.U32 R45, RZ, RZ, R12 ;  /* 0x000000ffff2d7224 */ /* 0x000fe200078e000c */
[----:B------:R-:W-:Y:S01]  /*8a00*/  FSETP.GT.AND P3, PT, |R34|, 8.50705917302346158658e+37, PT ;  /* 0x7e8000002200780b */ /* 0x000fe20003f64200 */
[----:B------:R-:W-:Y:S01]  /*8a10*/  IMAD.MOV.U32 R36, RZ, RZ, R11 ;  /* 0x000000ffff247224 */ /* 0x000fe200078e000b */
[----:B------:R-:W-:Y:S01]  /*8a20*/  FSETP.GT.AND P1, PT, |R23|, 8.50705917302346158658e+37, PT ;  /* 0x7e8000001700780b */ /* 0x000fe20003f24200 */
[----:B------:R-:W-:Y:S01]  /*8a30*/  BAR.SYNC.DEFER_BLOCKING 0x0 ;  /* 0x0000000000007b1d */ /* 0x000fe20000010000 */
[----:B------:R-:W-:-:S02]  /*8a40*/  FSETP.GT.AND P0, PT, |R45|, 8.50705917302346158658e+37, PT ;  /* 0x7e8000002d00780b */ /* 0x000fc40003f04200 */
[----:B------:R-:W-:Y:S02]  /*8a50*/  FSETP.GT.AND P2, PT, |R36|, 8.50705917302346158658e+37, PT ;  /* 0x7e8000002400780b */ /* 0x000fe40003f44200 */
[----:B------:R-:W-:Y:S01]  /*8a60*/  FSEL R37, R9, R174, P0 ;  /* 0x000000ae09257208 */ /* 0x000fe20000000000 */
[----:B------:R-:W-:Y:S01]  /*8a70*/  FMUL R9, R168, 0.25 ;  /* 0x3e800000a8097820 */ /* 0x000fe20000400000 */
[----:B------:R-:W-:Y:S01]  /*8a80*/  FSETP.GEU.AND P5, PT, R36, 1.175494350822287508e-38, PT ;  /* 0x008000002400780b */ /* 0x000fe20003fae000 */
[----:B------:R-:W1:Y:S01]  /*8a90*/  S2R R198, SR_CTAID.X ;  /* 0x0000000000c67919 */ /* 0x000e620000002500 */
[----:B------:R-:W-:Y:S01]  /*8aa0*/  FSETP.GEU.AND P6, PT, R45, 1.175494350822287508e-38, PT ;  /* 0x008000002d00780b */ /* 0x000fe20003fce000 */
[----:B------:R-:W-:Y:S01]  /*8ab0*/  ULDC.64 UR4, c[0x0][0x270] ;  /* 0x00009c0000047ab9 */ /* 0x000fe20000000a00 */
[----:B------:R-:W-:Y:S01]  /*8ac0*/  FSEL R43, R9, R168, P2 ;  /* 0x000000a8092b7208 */ /* 0x000fe20001000000 */
[----:B------:R-:W-:Y:S01]  /*8ad0*/  FMUL R9, R34, 8388608 ;  /* 0x4b00000022097820 */ /* 0x000fe20000400000 */
[----:B------:R-:W-:Y:S01]  /*8ae0*/  FSETP.GEU.AND P4, PT, R23, 1.175494350822287508e-38, PT ;  /* 0x008000001700780b */ /* 0x000fe20003f8e000 */
[----:B------:R-:W-:Y:S01]  /*8af0*/  UIMAD UR4, UR21, UR4, URZ ;  /* 0x00000004150472a4 */ /* 0x000fe2000f8e023f */
[----:B------:R-:W-:Y:S01]  /*8b00*/  FSEL R28, R10, R157, P1 ;  /* 0x0000009d0a1c7208 */ /* 0x000fe20000800000 */
[----:B------:R-:W-:Y:S01]  /*8b10*/  FMUL R10, R171, 0.25 ;  /* 0x3e800000ab0a7820 */ /* 0x000fe20000400000 */
[----:B------:R-:W-:Y:S01]  /*8b20*/  FSEL R11, RZ, -23, P4 ;  /* 0xc1b80000ff0b7808 */ /* 0x000fe20002000000 */
[----:B------:R-:W2:Y:S03]  /*8b30*/  LDC R85, c[0x0][0x278] ;  /* 0x00009e00ff557b82 */ /* 0x000ea60000000800 */
[----:B------:R-:W-:Y:S01]  /*8b40*/  FSEL R171, R10, R171, P0 ;  /* 0x000000ab0aab7208 */ /* 0x000fe20000000000 */
[C---:B0-----:R-:W-:Y:S01]  /*8b50*/  IMAD.SHL.U32 R5, R199.reuse, 0x8, RZ ;  /* 0x00000008c7057824 */ /* 0x041fe200078e00ff */
[C---:B------:R-:W-:Y:S01]  /*8b60*/  LOP3.LUT R8, R199.reuse, 0xe0, RZ, 0xc0, !PT ;  /* 0x000000e0c7087812 */ /* 0x040fe200078ec0ff */
[C---:B------:R-:W-:Y:S01]  /*8b70*/  IMAD.SHL.U32 R6, R199.reuse, 0x4, RZ ;  /* 0x00000004c7067824 */ /* 0x040fe200078e00ff */
[C---:B------:R-:W-:Y:S01]  /*8b80*/  LOP3.LUT R84, R199.reuse, 0xff, RZ, 0xc0, !PT ;  /* 0x000000ffc7547812 */ /* 0x040fe200078ec0ff */
[----:B------:R-:W-:Y:S01]  /*8b90*/  IMAD.SHL.U32 R2, R199, 0x10, RZ ;  /* 0x00000010c7027824 */ /* 0x000fe200078e00ff */
[----:B------:R-:W-:Y:S01]  /*8ba0*/  LOP3.LUT R5, R5, 0x38, RZ, 0xc0, !PT ;  /* 0x0000003805057812 */ /* 0x000fe200078ec0ff */
[----:B------:R-:W-:Y:S01]  /*8bb0*/  IMAD.SHL.U32 R3, R199, 0x80, RZ ;  /* 0x00000080c7037824 */ /* 0x000fe200078e00ff */
[----:B------:R-:W-:-:S02]  /*8bc0*/  LOP3.LUT R6, R6, 0x3c0, RZ, 0xc0, !PT ;  /* 0x000003c006067812 */ /* 0x000fc400078ec0ff */
[----:B------:R-:W-:Y:S02]  /*8bd0*/  LOP3.LUT R2, R2, 0xf0, RZ, 0xc0, !PT ;  /* 0x000000f002027812 */ /* 0x000fe400078ec0ff */
[----:B------:R-:W-:Y:S01]  /*8be0*/  IADD3 R7, R6, UR20, R5 ;  /* 0x0000001406077c10 */ /* 0x000fe2000fffe005 */
[----:B------:R-:W-:Y:S01]  /*8bf0*/  FMUL R5, R166, 0.25 ;  /* 0x3e800000a6057820 */ /* 0x000fe20000400000 */
[----:B------:R-:W-:Y:S01]  /*8c00*/  LOP3.LUT R3, R3, 0x800, RZ, 0xc0, !PT ;  /* 0x0000080003037812 */ /* 0x000fe200078ec0ff */
[----:B------:R-:W-:Y:S01]  /*8c10*/  FMUL R6, R167, 0.25 ;  /* 0x3e800000a7067820 */ /* 0x000fe20000400000 */
[----:B------:R-:W-:Y:S02]  /*8c20*/  LEA R84, R84, UR20, 0x4 ;  /* 0x0000001454547c11 */ /* 0x000fe4000f8e20ff */
[----:B------:R-:W-:Y:S01]  /*8c30*/  FSEL R166, R5, R166, P3 ;  /* 0x000000a605a67208 */ /* 0x000fe20001800000 */
[----:B------:R-:W-:Y:S01]  /*8c40*/  FMUL R5, R162, 0.25 ;  /* 0x3e800000a2057820 */ /* 0x000fe20000400000 */
[----:B------:R-:W-:Y:S01]  /*8c50*/  IADD3 R3, R3, UR20, R2 ;  /* 0x0000001403037c10 */ /* 0x000fe2000fffe002 */
[C---:B--2---:R-:W-:Y:S01]  /*8c60*/  IMAD R59, R85.reuse, 0x14, RZ ;  /* 0x00000014553b7824 */ /* 0x044fe200078e02ff */
[----:B------:R-:W-:Y:S01]  /*8c70*/  SHF.R.U32.HI R2, RZ, 0x1, R199 ;  /* 0x00000001ff027819 */ /* 0x000fe200000116c7 */
[----:B------:R-:W-:Y:S01]  /*8c80*/  IMAD R63, R85, 0x16, RZ ;  /* 0x00000016553f7824 */ /* 0x000fe200078e02ff */
[----:B------:R-:W-:Y:S01]  /*8c90*/  FSEL R162, R5, R162, P3 ;  /* 0x000000a205a27208 */ /* 0x000fe20001800000 */
[----:B------:R-:W-:-:S02]  /*8ca0*/  IMAD R3, R8, 0x8, R3 ;  /* 0x0000000808037824 */ /* 0x000fc400078e0203 */
[----:B------:R-:W-:Y:S01]  /*8cb0*/  FMUL R5, R154, 0.25 ;  /* 0x3e8000009a057820 */ /* 0x000fe20000400000 */
[----:B------:R-:W-:Y:S01]  /*8cc0*/  FMUL R8, R163, 0.25 ;  /* 0x3e800000a3087820 */ /* 0x000fe20000400000 */
[----:B------:R-:W-:Y:S01]  /*8cd0*/  LOP3.LUT R2, R2, 0x4, RZ, 0xc0, !PT ;  /* 0x0000000402027812 */ /* 0x000fe200078ec0ff */
[----:B------:R-:W-:Y:S01]  /*8ce0*/  IMAD R71, R85, 0x1a, RZ ;  /* 0x0000001a55477824 */ /* 0x000fe200078e02ff */
[----:B------:R-:W-:Y:S01]  /*8cf0*/  FSEL R18, R6, R167, P3 ;  /* 0x000000a706127208 */ /* 0x000fe20001800000 */
[----:B------:R-:W-:Y:S01]  /*8d00*/  FMUL R6, R159, 0.25 ;  /* 0x3e8000009f067820 */ /* 0x000fe20000400000 */
[----:B------:R-:W-:Y:S01]  /*8d10*/  FSEL R154, R5, R154, P3 ;  /* 0x0000009a059a7208 */ /* 0x000fe20001800000 */
[----:B------:R-:W-:Y:S01]  /*8d20*/  FMUL R5, R164, 0.25 ;  /* 0x3e800000a4057820 */ /* 0x000fe20000400000 */
[----:B------:R-:W-:Y:S01]  /*8d30*/  FSEL R22, R8, R163, P3 ;  /* 0x000000a308167208 */ /* 0x000fe20001800000 */
[----:B------:R-:W-:Y:S01]  /*8d40*/  FMUL R8, R155, 0.25 ;  /* 0x3e8000009b087820 */ /* 0x000fe20000400000 */
[----:B------:R-:W-:-:S02]  /*8d50*/  IMAD.IADD R2, R2, 0x1, R7 ;  /* 0x0000000102027824 */ /* 0x000fc400078e0207 */
[----:B------:R-:W-:Y:S01]  /*8d60*/  FMUL R7, R158, 0.25 ;  /* 0x3e8000009e077820 */ /* 0x000fe20000400000 */
[----:B------:R-:W-:Y:S01]  /*8d70*/  FSEL R26, R6, R159, P3 ;  /* 0x0000009f061a7208 */ /* 0x000fe20001800000 */
        /* <DEDUP_REMOVED lines=34> */
[----:B------:R-:W-:Y:S01]  /*8fa0*/  FMUL R5, R36, 8388608 ;  /* 0x4b00000024057820 */ /* 0x000fe20000400000 */
[----:B------:R-:W-:Y:S01]  /*8fb0*/  FSEL R177, R8, R177, P2 ;  /* 0x000000b108b17208 */ /* 0x000fe20001000000 */
[----:B------:R-:W-:Y:S01]  /*8fc0*/  FMUL R8, R169, 0.25 ;  /* 0x3e800000a9087820 */ /* 0x000fe20000400000 */
[----:B------:R-:W-:Y:S01]  /*8fd0*/  FSEL R41, R7, R170, P0 ;  /* 0x000000aa07297208 */ /* 0x000fe20000000000 */
[----:B------:R-:W-:Y:S01]  /*8fe0*/  FMUL R7, R172, 0.25 ;  /* 0x3e800000ac077820 */ /* 0x000fe20000400000 */
[----:B------:R-:W-:Y:S01]  /*8ff0*/  FSEL R173, R6, R173, P2 ;  /* 0x000000ad06ad7208 */ /* 0x000fe20001000000 */
[----:B------:R-:W-:Y:S01]  /*9000*/  FMUL R6, R45, 8388608 ;  /* 0x4b0000002d067820 */ /* 0x000fe20000400000 */
[----:B------:R-:W-:Y:S01]  /*9010*/  FSEL R47, R5, R36, !P5 ;  /* 0x00000024052f7208 */ /* 0x000fe20006800000 */
[----:B------:R-:W-:Y:S01]  /*9020*/  IMAD R75, R85, 0x1c, RZ ;  /* 0x0000001c554b7824 */ /* 0x000fe200078e02ff */
[----:B------:R-:W-:Y:S01]  /*9030*/  FSEL R169, R8, R169, P2 ;  /* 0x000000a908a97208 */ /* 0x000fe20001000000 */
[----:B------:R-:W-:Y:S01]  /*9040*/  FMUL R8, R23, 8388608 ;  /* 0x4b00000017087820 */ /* 0x000fe20000400000 */
[----:B------:R-:W-:Y:S01]  /*9050*/  FSEL R5, RZ, -23, P5 ;  /* 0xc1b80000ff057808 */ /* 0x000fe20002800000 */
[C---:B------:R-:W-:Y:S01]  /*9060*/  IMAD R87, R85.reuse, 0x22, RZ ;  /* 0x0000002255577824 */ /* 0x040fe200078e02ff */
[----:B------:R-:W-:Y:S01]  /*9070*/  FSETP.GEU.AND P5, PT, R34, 1.175494350822287508e-38, PT ;  /* 0x008000002200780b */ /* 0x000fe20003fae000 */
[----:B------:R-:W-:Y:S01]  /*9080*/  IMAD R55, R85, 0x12, RZ ;  /* 0x0000001255377824 */ /* 0x000fe200078e02ff */
[----:B------:R-:W-:Y:S01]  /*9090*/  FSEL R39, R7, R172, P2 ;  /* 0x000000ac07277208 */ /* 0x000fe20001000000 */
[----:B------:R-:W-:Y:S01]  /*90a0*/  IMAD R67, R85, 0x18, RZ ;  /* 0x0000001855437824 */ /* 0x000fe200078e02ff */
[----:B------:R-:W-:Y:S01]  /*90b0*/  FSEL R52, R6, R45, !P6 ;  /* 0x0000002d06347208 */ /* 0x000fe20007000000 */
[----:B------:R-:W-:Y:S01]  /*90c0*/  VIADD R6, R47, 0xc0cafb0d ;  /* 0xc0cafb0d2f067836 */ /* 0x000fe20000000000 */
[----:B------:R-:W-:Y:S01]  /*90d0*/  FSEL R7, RZ, -23, P6 ;  /* 0xc1b80000ff077808 */ /* 0x000fe20003000000 */
[C---:B------:R-:W-:Y:S01]  /*90e0*/  IMAD R79, R85.reuse, 0x1e, RZ ;  /* 0x0000001e554f7824 */ /* 0x040fe200078e02ff */
[C---:B------:R-:W-:Y:S01]  /*90f0*/  FSETP.GEU.AND P6, PT, |R34|.reuse, 1.175494350822287508e-38, PT ;  /* 0x008000002200780b */ /* 0x040fe20003fce200 */
[----:B------:R-:W-:Y:S01]  /*9100*/  IMAD R89, R85, 0x24, RZ ;  /* 0x0000002455597824 */ /* 0x000fe200078e02ff */
[----:B------:R-:W-:Y:S01]  /*9110*/  FSEL R54, R9, R34, !P5 ;  /* 0x0000002209367208 */ /* 0x000fe20006800000 */
[----:B------:R-:W-:Y:S01]  /*9120*/  @P3 FMUL R34, R34, 0.25 ;  /* 0x3e80000022223820 */ /* 0x000fe20000400000 */
[----:B------:R-:W-:Y:S01]  /*9130*/  FSEL R53, R8, R23, !P4 ;  /* 0x0000001708357208 */ /* 0x000fe20006000000 */
[----:B------:R-:W-:Y:S01]  /*9140*/  VIADD R8, R52, 0xc0cafb0d ;  /* 0xc0cafb0d34087836 */ /* 0x000fe20000000000 */
[C---:B------:R-:W-:Y:S01]  /*9150*/  FSETP.GEU.AND P4, PT, |R23|.reuse, 1.175494350822287508e-38, PT ;  /* 0x008000001700780b */ /* 0x040fe20003f8e200 */
[----:B------:R-:W-:Y:S01]  /*9160*/  @P1 FMUL R23, R23, 0.25 ;  /* 0x3e80000017171820 */ /* 0x000fe20000400000 */
[----:B------:R-:W-:Y:S01]  /*9170*/  FSETP.GEU.AND P3, PT, |R45|, 1.175494350822287508e-38, PT ;  /* 0x008000002d00780b */ /* 0x000fe20003f6e200 */
[----:B------:R-:W-:Y:S01]  /*9180*/  VIADD R10, R53, 0xc0cafb0d ;  /* 0xc0cafb0d350a7836 */ /* 0x000fe20000000000 */
[----:B------:R-:W-:Y:S01]  /*9190*/  FSETP.GEU.AND P1, PT, |R36|, 1.175494350822287508e-38, PT ;  /* 0x008000002400780b */ /* 0x000fe20003f2e200 */
[----:B------:R-:W-:Y:S01]  /*91a0*/  VIADD R14, R54, 0xc0cafb0d ;  /* 0xc0cafb0d360e7836 */ /* 0x000fe20000000000 */
[----:B------:R-:W-:Y:S01]  /*91b0*/  LOP3.LUT R6, R6, 0xff800000, RZ, 0xc0, !PT ;  /* 0xff80000006067812 */ /* 0x000fe200078ec0ff */
[----:B------:R-:W-:Y:S01]  /*91c0*/  @P0 FMUL R45, R45, 0.25 ;  /* 0x3e8000002d2d0820 */ /* 0x000fe20000400000 */
[----:B------:R-:W-:Y:S01]  /*91d0*/  LOP3.LUT R12, R10, 0xff800000, RZ, 0xc0, !PT ;  /* 0xff8000000a0c7812 */ /* 0x000fe200078ec0ff */
[----:B------:R-:W-:Y:S01]  /*91e0*/  @P2 FMUL R36, R36, 0.25 ;  /* 0x3e80000024242820 */ /* 0x000fe20000400000 */
[----:B------:R-:W-:Y:S01]  /*91f0*/  LOP3.LUT R9, R8, 0xff800000, RZ, 0xc0, !PT ;  /* 0xff80000008097812 */ /* 0x000fe200078ec0ff */
[----:B------:R-:W-:Y:S01]  /*9200*/  @!P6 FMUL R34, R34, 16777216 ;  /* 0x4b8000002222e820 */ /* 0x000fe20000400000 */
[----:B------:R-:W-:Y:S01]  /*9210*/  I2FP.F32.S32 R8, R6 ;  /* 0x0000000600087245 */ /* 0x000fe20000201400 */
[----:B------:R-:W-:Y:S01]  /*9220*/  @!P4 FMUL R23, R23, 16777216 ;  /* 0x4b8000001717c820 */ /* 0x000fe20000400000 */
[----:B------:R-:W-:Y:S01]  /*9230*/  LOP3.LUT R15, R14, 0xff800000, RZ, 0xc0, !PT ;  /* 0xff8000000e0f7812 */ /* 0x000fe200078ec0ff */
[----:B------:R-:W-:Y:S01]  /*9240*/  @!P3 FMUL R45, R45, 16777216 ;  /* 0x4b8000002d2db820 */ /* 0x000fe20000400000 */
[----:B------:R-:W-:Y:S01]  /*9250*/  I2FP.F32.S32 R14, R12 ;  /* 0x0000000c000e7245 */ /* 0x000fe20000201400 */
[----:B------:R-:W-:Y:S01]  /*9260*/  @!P1 FMUL R36, R36, 16777216 ;  /* 0x4b80000024249820 */ /* 0x000fe20000400000 */
[----:B------:R-:W-:Y:S01]  /*9270*/  FFMA.FTZ R5, R8, 1.1920928955078125e-07, R5 ;  /* 0x3400000008057823 */ /* 0x000fe20000010005 */
[----:B------:R-:W-:Y:S01]  /*9280*/  MUFU.RCP R17, R34 ;  /* 0x0000002200117308 */ /* 0x000fe20000001000 */
[----:B------:R-:W-:Y:S01]  /*9290*/  I2FP.F32.S32 R10, R9 ;  /* 0x00000009000a7245 */ /* 0x000fe20000201400 */
[----:B------:R-:W-:Y:S01]  /*92a0*/  FFMA.FTZ R11, R14, 1.1920928955078125e-07, R11 ;  /* 0x340000000e0b7823 */ /* 0x000fe2000001000b */
[----:B------:R-:W-:Y:S01]  /*92b0*/  FSEL R13, RZ, -23, P5 ;  /* 0xc1b80000ff0d7808 */ /* 0x000fe20002800000 */
[----:B------:R-:W-:Y:S01]  /*92c0*/  @!P3 FMUL R183, R183, 16777216 ;  /* 0x4b800000b7b7b820 */ /* 0x000fe20000400000 */
[----:B------:R-:W-:Y:S01]  /*92d0*/  I2FP.F32.S32 R16, R15 ;  /* 0x0000000f00107245 */ /* 0x000fe20000201400 */
[----:B------:R-:W-:Y:S01]  /*92e0*/  @!P3 FMUL R29, R29, 16777216 ;  /* 0x4b8000001d1db820 */ /* 0x000fe20000400000 */
[----:B------:R-:W-:Y:S01]  /*92f0*/  @!P3 FMUL R179, R179, 16777216 ;  /* 0x4b800000b3b3b820 */ /* 0x000fe20000400000 */
[----:B------:R-:W0:Y:S01]  /*9300*/  MUFU.RCP R8, R45 ;  /* 0x0000002d00087308 */ /* 0x000e220000001000 */
[----:B------:R-:W-:Y:S01]  /*9310*/  @!P3 FMUL R33, R33, 16777216 ;  /* 0x4b8000002121b820 */ /* 0x000fe20000400000 */
[----:B------:R-:W-:Y:S01]  /*9320*/  @!P3 FMUL R175, R175, 16777216 ;  /* 0x4b800000afafb820 */ /* 0x000fe20000400000 */
[----:B------:R-:W-:Y:S01]  /*9330*/  @!P3 FMUL R37, R37, 16777216 ;  /* 0x4b8000002525b820 */ /* 0x000fe20000400000 */
[----:B------:R-:W-:Y:S01]  /*9340*/  @!P3 FMUL R171, R171, 16777216 ;  /* 0x4b800000ababb820 */ /* 0x000fe20000400000 */
[----:B------:R-:W-:Y:S01]  /*9350*/  @!P3 FMUL R41, R41, 16777216 ;  /* 0x4b8000002929b820 */ /* 0x000fe20000400000 */
[----:B------:R-:W-:Y:S01]  /*9360*/  FFMA.FTZ R10, R10, 1.1920928955078125e-07, R7 ;  /* 0x340000000a0a7823 */ /* 0x000fe20000010007 */
[----:B------:R-:W-:Y:S01]  /*9370*/  @!P6 FMUL R30, R30, 16777216 ;  /* 0x4b8000001e1ee820 */ /* 0x000fe20000400000 */
[----:B------:R-:W2:Y:S01]  /*9380*/  MUFU.RCP R14, R36 ;  /* 0x00000024000e7308 */ /* 0x000ea20000001000 */
[----:B------:R-:W-:Y:S01]  /*9390*/  @!P6 FMUL R154, R154, 16777216 ;  /* 0x4b8000009a9ae820 */ /* 0x000fe20000400000 */
        /* <DEDUP_REMOVED lines=8> */
[----:B------:R-:W3:Y:S01]  /*9420*/  MUFU.RCP R7, R23 ;  /* 0x0000001700077308 */ /* 0x000ee20000001000 */
[----:B------:R-:W-:-:S02]  /*9430*/  IMAD.IADD R9, R52, 0x1, -R9 ;  /* 0x0000000134097824 */ /* 0x000fc400078e0a09 */
[C---:B0-----:R-:W-:Y:S01]  /*9440*/  FMUL R183, R8.reuse, R183 ;  /* 0x000000b708b77220 */ /* 0x041fe20000400000 */
[C---:B------:R-:W-:Y:S01]  /*9450*/  FMUL R34, R8.reuse, R29 ;  /* 0x0000001d08227220 */ /* 0x040fe20000400000 */
[C---:B------:R-:W-:Y:S01]  /*9460*/  FMUL R179, R8.reuse, R179 ;  /* 0x000000b308b37220 */ /* 0x040fe20000400000 */
[C---:B------:R-:W-:Y:S01]  /*9470*/  FMUL R38, R8.reuse, R33 ;  /* 0x0000002108267220 */ /* 0x040fe20000400000 */
[C---:B------:R-:W-:Y:S01]  /*9480*/  FMUL R175, R8.reuse, R175 ;  /* 0x000000af08af7220 */ /* 0x040fe20000400000 */
[C---:B------:R-:W-:Y:S01]  /*9490*/  FMUL R42, R8.reuse, R37 ;  /* 0x00000025082a7220 */ /* 0x040fe20000400000 */
[----:B------:R-:W-:Y:S01]  /*94a0*/  FMUL R171, R8, R171 ;  /* 0x000000ab08ab7220 */ /* 0x000fe20000400000 */
[----:B------:R-:W-:Y:S02]  /*94b0*/  IMAD.IADD R12, R53, 0x1, -R12 ;  /* 0x00000001350c7824 */ /* 0x000fe400078e0a0c */
[----:B------:R-:W-:Y:S01]  /*94c0*/  FFMA.FTZ R16, R16, 1.1920928955078125e-07, R13 ;  /* 0x3400000010107823 */ /* 0x000fe2000001000d */
[----:B------:R-:W-:Y:S01]  /*94d0*/  FMUL R8, R8, R41 ;  /* 0x0000002908087220 */ /* 0x000fe20000400000 */
[C---:B------:R-:W-:Y:S01]  /*94e0*/  FMUL R30, R17.reuse, R30 ;  /* 0x0000001e111e7220 */ /* 0x040fe20000400000 */
[----:B------:R-:W-:Y:S01]  /*94f0*/  FMUL R13, R17, R154 ;  /* 0x0000009a110d7220 */ /* 0x000fe20000400000 */
[C---:B--2---:R-:W-:Y:S01]  /*9500*/  FMUL R181, R14.reuse, R181 ;  /* 0x000000b50eb57220 */ /* 0x044fe20000400000 */
[C---:B------:R-:W-:Y:S01]  /*9510*/  FMUL R36, R14.reuse, R31 ;  /* 0x0000001f0e247220 */ /* 0x040fe20000400000 */
[C---:B------:R-:W-:Y:S01]  /*9520*/  FMUL R169, R14.reuse, R169 ;  /* 0x000000a90ea97220 */ /* 0x040fe20000400000 */
[C---:B------:R-:W-:Y:S01]  /*9530*/  FMUL R46, R14.reuse, R43 ;  /* 0x0000002b0e2e7220 */ /* 0x040fe20000400000 */
[C---:B------:R-:W-:Y:S01]  /*9540*/  FMUL R177, R14.reuse, R177 ;  /* 0x000000b10eb17220 */ /* 0x040fe20000400000 */
[C---:B------:R-:W-:Y:S01]  /*9550*/  FMUL R40, R14.reuse, R35 ;  /* 0x000000230e287220 */ /* 0x040fe20000400000 */
[C---:B------:R-:W-:Y:S01]  /*9560*/  FMUL R173, R14.reuse, R173 ;  /* 0x000000ad0ead7220 */ /* 0x040fe20000400000 */
[----:B------:R-:W-:Y:S01]  /*9570*/  FMUL R44, R14, R39 ;  /* 0x000000270e2c7220 */ /* 0x000fe20000400000 */
[----:B------:R-:W-:-:S02]  /*9580*/  IMAD.MOV.U32 R14, RZ, RZ, 0x3dc6b27f ;  /* 0x3dc6b27fff0e7424 */ /* 0x000fc400078e00ff */
[----:B------:R-:W-:Y:S01]  /*9590*/  FADD R9, R9, -1 ;  /* 0xbf80000009097421 */ /* 0x000fe20000000000 */
[----:B------:R-:W-:Y:S01]  /*95a0*/  FADD R12, R12, -1 ;  /* 0xbf8000000c0c7421 */ /* 0x000fe20000000000 */
[----:B------:R-:W-:Y:S01]  /*95b0*/  F2FP.F16.F32.PACK_AB R49, R171, R8 ;  /* 0x00000008ab31723e */ /* 0x000fe200000000ff */
[----:B------:R-:W-:Y:S01]  /*95c0*/  @!P6 FMUL R18, R18, 16777216 ;  /* 0x4b8000001212e820 */ /* 0x000fe20000400000 */
[----:B------:R-:W-:Y:S01]  /*95d0*/  F2FP.F16.F32.PACK_AB R51, R30, R13 ;  /* 0x0000000d1e33723e */ /* 0x000fe200000000ff */
[CC--:B------:R-:W-:Y:S01]  /*95e0*/  FFMA.FTZ R8, R9.reuse, R14.reuse, -0.16845393180847167969 ;  /* 0xbe2c7f3009087423 */ /* 0x0c0fe2000001000e */
[----:B------:R-:W-:Y:S01]  /*95f0*/  FFMA.FTZ R13, R12, R14, -0.16845393180847167969 ;  /* 0xbe2c7f300c0d7423 */ /* 0x000fe2000001000e */
[----:B------:R-:W-:Y:S01]  /*9600*/  @!P6 FMUL R166, R166, 16777216 ;  /* 0x4b800000a6a6e820 */ /* 0x000fe20000400000 */
[----:B------:R-:W-:Y:S01]  /*9610*/  @!P6 FMUL R22, R22, 16777216 ;  /* 0x4b8000001616e820 */ /* 0x000fe20000400000 */
[----:B------:R-:W-:Y:S01]  /*9620*/  @!P6 FMUL R162, R162, 16777216 ;  /* 0x4b800000a2a2e820 */ /* 0x000fe20000400000 */
[----:B------:R-:W-:Y:S01]  /*9630*/  @!P6 FMUL R26, R26, 16777216 ;  /* 0x4b8000001a1ae820 */ /* 0x000fe20000400000 */
[----:B------:R-:W-:Y:S01]  /*9640*/  @!P6 FMUL R158, R158, 16777216 ;  /* 0x4b8000009e9ee820 */ /* 0x000fe20000400000 */
[----:B------:R-:W-:Y:S01]  /*9650*/  FFMA.FTZ R8, R9, R8, 0.1716887056827545166 ;  /* 0x3e2fcf2a09087423 */ /* 0x000fe20000010008 */
[----:B------:R-:W-:Y:S01]  /*9660*/  @!P4 FMUL R20, R20, 16777216 ;  /* 0x4b8000001414c820 */ /* 0x000fe20000400000 */
[----:B------:R-:W-:Y:S01]  /*9670*/  @!P4 FMUL R164, R164, 16777216 ;  /* 0x4b800000a4a4c820 */ /* 0x000fe20000400000 */
[----:B------:R-:W-:Y:S01]  /*9680*/  @!P4 FMUL R24, R24, 16777216 ;  /* 0x4b8000001818c820 */ /* 0x000fe20000400000 */
[----:B------:R-:W-:Y:S01]  /*9690*/  @!P4 FMUL R160, R160, 16777216 ;  /* 0x4b800000a0a0c820 */ /* 0x000fe20000400000 */
[----:B------:R-:W-:Y:S01]  /*96a0*/  @!P4 FMUL R28, R28, 16777216 ;  /* 0x4b8000001c1cc820 */ /* 0x000fe20000400000 */
[----:B------:R-:W-:Y:S01]  /*96b0*/  @!P4 FMUL R156, R156, 16777216 ;  /* 0x4b8000009c9cc820 */ /* 0x000fe20000400000 */
[----:B------:R-:W-:Y:S01]  /*96c0*/  @!P4 FMUL R32, R32, 16777216 ;  /* 0x4b8000002020c820 */ /* 0x000fe20000400000 */
[----:B------:R-:W-:Y:S01]  /*96d0*/  FFMA.FTZ R13, R12, R13, 0.1716887056827545166 ;  /* 0x3e2fcf2a0c0d7423 */ /* 0x000fe2000001000d */
[----:B------:R-:W-:Y:S01]  /*96e0*/  @!P4 FMUL R152, R152, 16777216 ;  /* 0x4b8000009898c820 */ /* 0x000fe20000400000 */
[C---:B------:R-:W-:Y:S01]  /*96f0*/  FMUL R18, R17.reuse, R18 ;  /* 0x0000001211127220 */ /* 0x040fe20000400000 */
[C---:B------:R-:W-:Y:S01]  /*9700*/  FMUL R19, R17.reuse, R166 ;  /* 0x000000a611137220 */ /* 0x040fe20000400000 */
[C---:B------:R-:W-:Y:S01]  /*9710*/  FMUL R22, R17.reuse, R22 ;  /* 0x0000001611167220 */ /* 0x040fe20000400000 */
[C---:B------:R-:W-:Y:S01]  /*9720*/  FMUL R21, R17.reuse, R162 ;  /* 0x000000a211157220 */ /* 0x040fe20000400000 */
[C---:B------:R-:W-:Y:S01]  /*9730*/  FMUL R26, R17.reuse, R26 ;  /* 0x0000001a111a7220 */ /* 0x040fe20000400000 */
[----:B------:R-:W-:Y:S01]  /*9740*/  FMUL R25, R17, R158 ;  /* 0x0000009e11197220 */ /* 0x000fe20000400000 */
[----:B------:R-:W-:-:S02]  /*9750*/  IMAD.IADD R6, R47, 0x1, -R6 ;  /* 0x000000012f067824 */ /* 0x000fc400078e0a06 */
[----:B------:R-:W-:Y:S01]  /*9760*/  FFMA.FTZ R8, R9, R8, -0.17900948226451873779 ;  /* 0xbe374e4309087423 */ /* 0x000fe20000010008 */
[C---:B---3--:R-:W-:Y:S01]  /*9770*/  FMUL R20, R7.reuse, R20 ;  /* 0x0000001407147220 */ /* 0x048fe20000400000 */
[C---:B------:R-:W-:Y:S01]  /*9780*/  FMUL R17, R7.reuse, R164 ;  /* 0x000000a407117220 */ /* 0x040fe20000400000 */
[C---:B------:R-:W-:Y:S01]  /*9790*/  FMUL R24, R7.reuse, R24 ;  /* 0x0000001807187220 */ /* 0x040fe20000400000 */
[C---:B------:R-:W-:Y:S01]  /*97a0*/  FMUL R23, R7.reuse, R160 ;  /* 0x000000a007177220 */ /* 0x040fe20000400000 */
[C---:B------:R-:W-:Y:S01]  /*97b0*/  FMUL R28, R7.reuse, R28 ;  /* 0x0000001c071c7220 */ /* 0x040fe20000400000 */
[C---:B------:R-:W-:Y:S01]  /*97c0*/  FMUL R27, R7.reuse, R156 ;  /* 0x0000009c071b7220 */ /* 0x040fe20000400000 */
[C---:B------:R-:W-:Y:S01]  /*97d0*/  FMUL R32, R7.reuse, R32 ;  /* 0x0000002007207220 */ /* 0x040fe20000400000 */
[----:B------:R-:W-:Y:S01]  /*97e0*/  FFMA.FTZ R13, R12, R13, -0.17900948226451873779 ;  /* 0xbe374e430c0d7423 */ /* 0x000fe2000001000d */
[----:B------:R-:W-:Y:S01]  /*97f0*/  FMUL R7, R7, R152 ;  /* 0x0000009807077220 */ /* 0x000fe20000400000 */
[----:B------:R-:W-:Y:S01]  /*9800*/  FADD R6, R6, -1 ;  /* 0xbf80000006067421 */ /* 0x000fe20000000000 */
[----:B------:R-:W-:Y:S01]  /*9810*/  FFMA.FTZ R8, R9, R8, 0.20512372255325317383 ;  /* 0x3e520bf409087423 */ /* 0x000fe20000010008 */
[----:B------:R-:W-:Y:S01]  /*9820*/  FFMA.FTZ R13, R12, R13, 0.20512372255325317383 ;  /* 0x3e520bf40c0d7423 */ /* 0x000fe2000001000d */
[----:B------:R-:W-:Y:S01]  /*9830*/  F2FP.F16.F32.PACK_AB R48, R169, R46 ;  /* 0x0000002ea930723e */ /* 0x000fe200000000ff */
[----:B------:R-:W-:Y:S01]  /*9840*/  IMAD.IADD R15, R54, 0x1, -R15 ;  /* 0x00000001360f7824 */ /* 0x000fe200078e0a0f */
[----:B------:R-:W-:Y:S01]  /*9850*/  F2FP.F16.F32.PACK_AB R50, R32, R7 ;  /* 0x000000072032723e */ /* 0x000fe200000000ff */
[----:B------:R-:W-:Y:S01]  /*9860*/  FFMA.FTZ R7, R6, R14, -0.16845393180847167969 ;  /* 0xbe2c7f3006077423 */ /* 0x000fe2000001000e */
[----:B------:R-:W-:Y:S01]  /*9870*/  FFMA.FTZ R8, R9, R8, -0.24046532809734344482 ;  /* 0xbe763c8b09087423 */ /* 0x000fe20000010008 */
[----:B------:R-:W-:Y:S01]  /*9880*/  FFMA.FTZ R13, R12, R13, -0.24046532809734344482 ;  /* 0xbe763c8b0c0d7423 */ /* 0x000fe2000001000d */
[----:B------:R-:W-:Y:S01]  /*9890*/  FADD R15, R15, -1 ;  /* 0xbf8000000f0f7421 */ /* 0x000fe20000000000 */
[----:B------:R-:W-:Y:S01]  /*98a0*/  FFMA.FTZ R7, R6, R7, 0.1716887056827545166 ;  /* 0x3e2fcf2a06077423 */ /* 0x000fe20000010007 */
[C---:B------:R-:W-:Y:S01]  /*98b0*/  FFMA.FTZ R8, R9.reuse, R8, 0.28857114911079406738 ;  /* 0x3e93bf9909087423 */ /* 0x040fe20000010008 */
[----:B------:R-:W-:Y:S01]  /*98c0*/  FFMA.FTZ R13, R12, R13, 0.28857114911079406738 ;  /* 0x3e93bf990c0d7423 */ /* 0x000fe2000001000d */
[----:B------:R0:W-:Y:S01]  /*98d0*/  STSM.16.M88.4 [R3], R48 ;  /* 0x0000003003007844 */ /* 0x0001e20000000200 */
[----:B------:R-:W-:Y:S01]  /*98e0*/  FFMA.FTZ R7, R6, R7, -0.17900948226451873779 ;  /* 0xbe374e4306077423 */ /* 0x000fe20000010007 */
[----:B------:R-:W-:Y:S01]  /*98f0*/  FFMA.FTZ R8, R9, R8, -0.36067417263984680176 ;  /* 0xbeb8aa4909087423 */ /* 0x000fe20000010008 */
[----:B------:R-:W-:Y:S01]  /*9900*/  FFMA.FTZ R13, R12, R13, -0.36067417263984680176 ;  /* 0xbeb8aa490c0d7423 */ /* 0x000fe2000001000d */
[----:B------:R-:W-:Y:S01]  /*9910*/  FFMA.FTZ R14, R15, R14, -0.16845393180847167969 ;  /* 0xbe2c7f300f0e7423 */ /* 0x000fe2000001000e */
[----:B------:R-:W-:Y:S01]  /*9920*/  FFMA.FTZ R7, R6, R7, 0.20512372255325317383 ;  /* 0x3e520bf406077423 */ /* 0x000fe20000010007 */
[----:B------:R-:W-:Y:S01]  /*9930*/  FFMA.FTZ R8, R9, R8, 0.48089820146560668945 ;  /* 0x3ef6384a09087423 */ /* 0x000fe20000010008 */
[----:B------:R-:W-:Y:S01]  /*9940*/  FFMA.FTZ R13, R12, R13, 0.48089820146560668945 ;  /* 0x3ef6384a0c0d7423 */ /* 0x000fe2000001000d */
[----:B------:R-:W-:Y:S01]  /*9950*/  ISETP.GE.U32.AND P0, PT, R47, 0x7f800000, PT ;  /* 0x7f8000002f00780c */ /* 0x000fe20003f06070 */
[----:B------:R-:W-:Y:S01]  /*9960*/  FFMA.FTZ R7, R6, R7, -0.24046532809734344482 ;  /* 0xbe763c8b06077423 */ /* 0x000fe20000010007 */
[----:B------:R-:W-:Y:S01]  /*9970*/  FFMA.FTZ R8, R9, R8, -0.72134751081466674805 ;  /* 0xbf38aa3b09087423 */ /* 0x000fe20000010008 */
[----:B------:R-:W-:Y:S01]  /*9980*/  FFMA.FTZ R13, R12, R13, -0.72134751081466674805 ;  /* 0xbf38aa3b0c0d7423 */ /* 0x000fe2000001000d */
[----:B------:R-:W-:Y:S01]  /*9990*/  FFMA.FTZ R14, R15, R14, 0.1716887056827545166 ;  /* 0x3e2fcf2a0f0e7423 */ /* 0x000fe2000001000e */
[----:B------:R-:W-:Y:S01]  /*99a0*/  FFMA.FTZ R7, R6, R7, 0.28857114911079406738 ;  /* 0x3e93bf9906077423 */ /* 0x000fe20000010007 */
[----:B------:R-:W-:Y:S01]  /*99b0*/  FMUL R8, R9, R8 ;  /* 0x0000000809087220 */ /* 0x000fe20000400000 */
[----:B------:R-:W-:Y:S01]  /*99c0*/  FMUL R13, R12, R13 ;  /* 0x0000000d0c0d7220 */ /* 0x000fe20000400000 */
[----:B------:R-:W-:Y:S01]  /*99d0*/  FFMA.FTZ R14, R15, R14, -0.17900948226451873779 ;  /* 0xbe374e430f0e7423 */ /* 0x000fe2000001000e */
[----:B------:R-:W-:Y:S01]  /*99e0*/  FFMA.FTZ R7, R6, R7, -0.36067417263984680176 ;  /* 0xbeb8aa4906077423 */ /* 0x000fe20000010007 */
[----:B------:R-:W-:Y:S01]  /*99f0*/  FMUL R8, R9, R8 ;  /* 0x0000000809087220 */ /* 0x000fe20000400000 */
[----:B------:R-:W-:Y:S01]  /*9a00*/  FMUL R13, R12, R13 ;  /* 0x0000000d0c0d7220 */ /* 0x000fe20000400000 */
[----:B------:R-:W-:Y:S01]  /*9a10*/  FFMA.FTZ R14, R15, R14, 0.20512372255325317383 ;  /* 0x3e520bf40f0e7423 */ /* 0x000fe2000001000e */
[----:B------:R-:W-:Y:S01]  /*9a20*/  FFMA.FTZ R7, R6, R7, 0.48089820146560668945 ;  /* 0x3ef6384a06077423 */ /* 0x000fe20000010007 */
[----:B------:R-:W-:Y:S01]  /*9a30*/  FFMA.FTZ R9, R9, 1.4426950216293334961, R8 ;  /* 0x3fb8aa3b09097823 */ /* 0x000fe20000010008 */
[----:B------:R-:W-:Y:S01]  /*9a40*/  FFMA.FTZ R12, R12, 1.4426950216293334961, R13 ;  /* 0x3fb8aa3b0c0c7823 */ /* 0x000fe2000001000d */
[----:B------:R-:W-:Y:S01]  /*9a50*/  FFMA.FTZ R14, R15, R14, -0.24046532809734344482 ;  /* 0xbe763c8b0f0e7423 */ /* 0x000fe2000001000e */
[----:B------:R-:W-:Y:S01]  /*9a60*/  FFMA.FTZ R7, R6, R7, -0.72134751081466674805 ;  /* 0xbf38aa3b06077423 */ /* 0x000fe20000010007 */
[----:B------:R-:W-:Y:S01]  /*9a70*/  FADD R80, R10, R9 ;  /* 0x000000090a507221 */ /* 0x000fe20000000000 */
[----:B------:R-:W-:Y:S01]  /*9a80*/  FADD R81, R11, R12 ;  /* 0x0000000c0b517221 */ /* 0x000fe20000000000 */
[----:B------:R-:W-:Y:S01]  /*9a90*/  BAR.SYNC.DEFER_BLOCKING 0x0 ;  /* 0x0000000000007b1d */ /* 0x000fe20000010000 */
[C---:B------:R-:W-:Y:S01]  /*9aa0*/  FMUL R7, R6.reuse, R7 ;  /* 0x0000000706077220 */ /* 0x040fe20000400000 */
[----:B------:R-:W-:Y:S01]  /*9ab0*/  FSETP.NEU.AND P3, PT, R47, RZ, PT ;  /* 0x000000ff2f00720b */ /* 0x000fe20003f6d000 */
[----:B------:R-:W-:Y:S01]  /*9ac0*/  FFMA.FTZ R14, R15, R14, 0.28857114911079406738 ;  /* 0x3e93bf990f0e7423 */ /* 0x000fe2000001000e */
[----:B------:R-:W-:Y:S01]  /*9ad0*/  F2FP.F16.F32.PACK_AB R44, R173, R44 ;  /* 0x0000002cad2c723e */ /* 0x000fe200000000ff */
[----:B------:R-:W-:Y:S01]  /*9ae0*/  FMUL R7, R6, R7 ;  /* 0x0000000706077220 */ /* 0x000fe20000400000 */
[----:B------:R-:W-:Y:S01]  /*9af0*/  F2FP.F16.F32.PACK_AB R45, R175, R42 ;  /* 0x0000002aaf2d723e */ /* 0x000fe200000000ff */
[C---:B------:R-:W-:Y:S01]  /*9b00*/  FFMA.FTZ R14, R15.reuse, R14, -0.36067417263984680176 ;  /* 0xbeb8aa490f0e7423 */ /* 0x040fe2000001000e */
[----:B------:R-:W-:Y:S01]  /*9b10*/  F2FP.F16.F32.PACK_AB R46, R28, R27 ;  /* 0x0000001b1c2e723e */ /* 0x000fe200000000ff */
[----:B------:R-:W-:Y:S01]  /*9b20*/  FFMA.FTZ R6, R6, 1.4426950216293334961, R7 ;  /* 0x3fb8aa3b06067823 */ /* 0x000fe20000010007 */
[----:B------:R-:W-:Y:S01]  /*9b30*/  ISETP.GE.U32.AND P1, PT, R52, 0x7f800000, PT ;  /* 0x7f8000003400780c */ /* 0x000fe20003f26070 */
[----:B------:R-:W-:Y:S01]  /*9b40*/  FFMA.FTZ R14, R15, R14, 0.48089820146560668945 ;  /* 0x3ef6384a0f0e7423 */ /* 0x000fe2000001000e */
[----:B------:R-:W-:Y:S01]  /*9b50*/  ISETP.GE.U32.AND P4, PT, R54, 0x7f800000, PT ;  /* 0x7f8000003600780c */ /* 0x000fe20003f86070 */
[----:B------:R-:W-:Y:S01]  /*9b60*/  FADD R5, R5, R6 ;  /* 0x0000000605057221 */ /* 0x000fe20000000000 */
[----:B------:R-:W-:-:S02]  /*9b70*/  @P0 IMAD.MOV.U32 R6, RZ, RZ, 0x7f800000 ;  /* 0x7f800000ff060424 */ /* 0x000fc400078e00ff */
[----:B------:R-:W-:Y:S01]  /*9b80*/  FFMA.FTZ R14, R15, R14, -0.72134751081466674805 ;  /* 0xbf38aa3b0f0e7423 */ /* 0x000fe2000001000e */
[----:B------:R-:W2:Y:S01]  /*9b90*/  LDC.64 R30, c[0x0][0x228] ;  /* 0x00008a00ff1e7b82 */ /* 0x000ea20000000a00 */
[----:B------:R-:W-:Y:S01]  /*9ba0*/  F2FP.F16.F32.PACK_AB R40, R177, R40 ;  /* 0x00000028b128723e */ /* 0x000fe200000000ff */
[----:B------:R-:W-:Y:S01]  /*9bb0*/  @P0 FFMA.FTZ R5, R47, R6, +INF ;  /* 0x7f8000002f050423 */ /* 0x000fe20000010006 */
[----:B------:R-:W-:Y:S01]  /*9bc0*/  F2FP.F16.F32.PACK_AB R47, R26, R25 ;  /* 0x000000191a2f723e */ /* 0x000fe200000000ff */
[----:B------:R-:W-:Y:S01]  /*9bd0*/  FMUL R14, R15, R14 ;  /* 0x0000000e0f0e7220 */ /* 0x000fe20000400000 */
[----:B------:R-:W-:Y:S01]  /*9be0*/  F2FP.F16.F32.PACK_AB R41, R179, R38 ;  /* 0x00000026b329723e */ /* 0x000fe200000000ff */
[----:B------:R-:W-:Y:S01]  /*9bf0*/  IMAD R39, R85, 0xa, RZ ;  /* 0x0000000a55277824 */ /* 0x000fe200078e02ff */
[----:B------:R-:W-:Y:S01]  /*9c00*/  F2FP.F16.F32.PACK_AB R42, R24, R23 ;  /* 0x00000017182a723e */ /* 0x000fe200000000ff */
[----:B------:R-:W3:Y:S01]  /*9c10*/  LDS.128 R8, [R84] ;  /* 0x0000000054087984 */ /* 0x000ee20000000c00 */
[C---:B------:R-:W-:Y:S01]  /*9c20*/  FMUL R14, R15.reuse, R14 ;  /* 0x0000000e0f0e7220 */ /* 0x040fe20000400000 */
[----:B------:R-:W-:Y:S01]  /*9c30*/  F2FP.F16.F32.PACK_AB R43, R22, R21 ;  /* 0x00000015162b723e */ /* 0x000fe200000000ff */
[----:B------:R-:W-:Y:S01]  /*9c40*/  @P1 IMAD.MOV.U32 R7, RZ, RZ, 0x7f800000 ;  /* 0x7f800000ff071424 */ /* 0x000fe200078e00ff */
[----:B------:R-:W-:Y:S01]  /*9c50*/  BAR.SYNC.DEFER_BLOCKING 0x0 ;  /* 0x0000000000007b1d */ /* 0x000fe20000010000 */
[----:B------:R-:W-:Y:S01]  /*9c60*/  FFMA.FTZ R15, R15, 1.4426950216293334961, R14 ;  /* 0x3fb8aa3b0f0f7823 */ /* 0x000fe2000001000e */
[----:B------:R-:W-:Y:S01]  /*9c70*/  ISETP.GE.U32.AND P5, PT, R53, 0x7f800000, PT ;  /* 0x7f8000003500780c */ /* 0x000fe20003fa6070 */
[----:B------:R-:W-:Y:S01]  /*9c80*/  @P1 FFMA.FTZ R80, R52, R7, +INF ;  /* 0x7f80000034501423 */ /* 0x000fe20000010007 */
[----:B------:R-:W-:-:S02]  /*9c90*/  @P4 IMAD.MOV.U32 R7, RZ, RZ, 0x7f800000 ;  /* 0x7f800000ff074424 */ /* 0x000fc400078e00ff */
[----:B------:R-:W-:Y:S01]  /*9ca0*/  FADD R82, R16, R15 ;  /* 0x0000000f10527221 */ /* 0x000fe20000000000 */
[----:B-1----:R-:W-:Y:S01]  /*9cb0*/  PRMT R198, R199, 0x6540, R198 ;  /* 0x00006540c7c67816 */ /* 0x002fe200000000c6 */
[C---:B------:R-:W-:Y:S02]  /*9cc0*/  IMAD.SHL.U32 R23, R85.reuse, 0x2, RZ ;  /* 0x0000000255177824 */ /* 0x040fe400078e00ff */
[----:B------:R-:W-:Y:S01]  /*9cd0*/  @P4 FFMA.FTZ R82, R54, R7, +INF ;  /* 0x7f80000036524423 */ /* 0x000fe20000010007 */
[C---:B------:R-:W-:Y:S01]  /*9ce0*/  IMAD.SHL.U32 R27, R85.reuse, 0x4, RZ ;  /* 0x00000004551b7824 */ /* 0x040fe200078e00ff */
[----:B------:R-:W-:Y:S01]  /*9cf0*/  FSETP.NEU.AND P2, PT, R52, RZ, PT ;  /* 0x000000ff3400720b */ /* 0x000fe20003f4d000 */
[----:B------:R-:W-:Y:S01]  /*9d00*/  IMAD R7, R198, UR5, RZ ;  /* 0x00000005c6077c24 */ /* 0x000fe2000f8e02ff */
[----:B------:R-:W-:Y:S01]  /*9d10*/  USHF.L.U32 UR5, UR4, 0x1, URZ ;  /* 0x0000000104057899 */ /* 0x000fe2000800063f */
[----:B------:R-:W-:Y:S01]  /*9d20*/  IMAD R29, R85, 0x5, RZ ;  /* 0x00000005551d7824 */ /* 0x000fe200078e02ff */
[----:B------:R-:W-:Y:S01]  /*9d30*/  FSETP.NEU.AND P1, PT, R53, RZ, PT ;  /* 0x000000ff3500720b */ /* 0x000fe20003f2d000 */
[----:B------:R-:W-:Y:S01]  /*9d40*/  @P5 IMAD.MOV.U32 R6, RZ, RZ, 0x7f800000 ;  /* 0x7f800000ff065424 */ /* 0x000fe200078e00ff */
[----:B------:R-:W-:Y:S01]  /*9d50*/  FSETP.NEU.AND P0, PT, R54, RZ, PT ;  /* 0x000000ff3600720b */ /* 0x000fe20003f0d000 */
[----:B------:R-:W-:Y:S01]  /*9d60*/  IMAD.SHL.U32 R21, R7, 0x2, RZ ;  /* 0x0000000207157824 */ /* 0x000fe200078e00ff */
[----:B------:R-:W-:Y:S01]  /*9d70*/  FSEL R5, R5, -INF , P3 ;  /* 0xff80000005057808 */ /* 0x000fe20001800000 */
[----:B------:R-:W-:Y:S01]  /*9d80*/  @P5 FFMA.FTZ R81, R53, R6, +INF ;  /* 0x7f80000035515423 */ /* 0x000fe20000010006 */
[----:B------:R-:W-:Y:S01]  /*9d90*/  IMAD.HI R16, R7, 0x2, RZ ;  /* 0x0000000207107827 */ /* 0x000fe200078e02ff */
[----:B------:R-:W-:-:S02]  /*9da0*/  FSEL R82, R82, -INF , P0 ;  /* 0xff80000052527808 */ /* 0x000fc40000000000 */
[----:B--2---:R-:W-:Y:S01]  /*9db0*/  IADD3 R6, P4, P5, R21, UR5, R30 ;  /* 0x0000000515067c10 */ /* 0x004fe2000fd9e01e */
[----:B------:R1:W-:Y:S01]  /*9dc0*/  STSM.16.M88.4 [R3], R44 ;  /* 0x0000002c03007844 */ /* 0x0003e20000000200 */
[----:B------:R-:W-:Y:S01]  /*9dd0*/  UIMAD.WIDE UR4, UR4, 0x2, URZ ;  /* 0x00000002040478a5 */ /* 0x000fe2000f8e023f */
[C---:B------:R-:W-:Y:S01]  /*9de0*/  IMAD R33, R85.reuse, 0x7, RZ ;  /* 0x0000000755217824 */ /* 0x040fe200078e02ff */
[C---:B------:R-:W-:Y:S01]  /*9df0*/  LEA R22, P6, R85.reuse, R6, 0x2 ;  /* 0x0000000655167211 */ /* 0x040fe200078c10ff */
[----:B------:R-:W-:Y:S01]  /*9e00*/  BAR.SYNC.DEFER_BLOCKING 0x0 ;  /* 0x0000000000007b1d */ /* 0x000fe20000010000 */
[----:B------:R-:W-:Y:S01]  /*9e10*/  IMAD R25, R85, 0x3, RZ ;  /* 0x0000000355197824 */ /* 0x000fe200078e02ff */
[----:B------:R-:W-:Y:S01]  /*9e20*/  FSEL R81, R81, -INF , P1 ;  /* 0xff80000051517808 */ /* 0x000fe20000800000 */
[C---:B------:R-:W-:Y:S01]  /*9e30*/  IMAD R37, R85.reuse, 0x9, RZ ;  /* 0x0000000955257824 */ /* 0x040fe200078e02ff */
[----:B------:R-:W-:Y:S01]  /*9e40*/  IADD3.X R7, R16, UR5, R31, P4, P5 ;  /* 0x0000000510077c10 */ /* 0x000fe2000a7ea41f */
[----:B------:R-:W-:-:S02]  /*9e50*/  IMAD R31, R85, 0x6, RZ ;  /* 0x00000006551f7824 */ /* 0x000fc400078e02ff */
[----:B------:R-:W-:Y:S01]  /*9e60*/  FFMA R4, R5, 0.69314718246459960938, R4 ;  /* 0x3f31721805047823 */ /* 0x000fe20000000004 */
[----:B0-----:R-:W-:Y:S02]  /*9e70*/  IMAD R49, R85, 0xf, RZ ;  /* 0x0000000f55317824 */ /* 0x001fe400078e02ff */
[----:B------:R-:W-:Y:S01]  /*9e80*/  FFMA R128, R81, 0.69314718246459960938, R128 ;  /* 0x3f31721851807823 */ /* 0x000fe20000000080 */
[----:B------:R-:W-:Y:S01]  /*9e90*/  IMAD.SHL.U32 R51, R85, 0x10, RZ ;  /* 0x0000001055337824 */ /* 0x000fe200078e00ff */
[----:B------:R-:W-:Y:S01]  /*9ea0*/  IADD3 R24, P4, R31, R6, RZ ;  /* 0x000000061f187210 */ /* 0x000fe20007f9e0ff */
[C---:B------:R-:W-:Y:S01]  /*9eb0*/  IMAD R53, R85.reuse, 0x11, RZ ;  /* 0x0000001155357824 */ /* 0x040fe200078e02ff */
[----:B-1----:R-:W-:Y:S01]  /*9ec0*/  F2FP.F16.F32.PACK_AB R46, R20, R17 ;  /* 0x00000011142e723e */ /* 0x002fe200000000ff */
[C---:B------:R-:W-:Y:S01]  /*9ed0*/  IMAD R57, R85.reuse, 0x13, RZ ;  /* 0x0000001355397824 */ /* 0x040fe200078e02ff */
[----:B------:R-:W-:Y:S01]  /*9ee0*/  F2FP.F16.F32.PACK_AB R47, R18, R19 ;  /* 0x00000013122f723e */ /* 0x000fe200000000ff */
[----:B------:R-:W-:Y:S01]  /*9ef0*/  IMAD R91, R85, 0x26, RZ ;  /* 0x00000026555b7824 */ /* 0x000fe200078e02ff */
[----:B------:R-:W-:Y:S01]  /*9f00*/  F2FP.F16.F32.PACK_AB R44, R181, R36 ;  /* 0x00000024b52c723e */ /* 0x000fe200000000ff */
[----:B------:R-:W-:Y:S01]  /*9f10*/  IMAD R93, R85, 0x28, RZ ;  /* 0x00000028555d7824 */ /* 0x000fe200078e02ff */
[----:B------:R-:W-:Y:S01]  /*9f20*/  F2FP.F16.F32.PACK_AB R45, R183, R34 ;  /* 0x00000022b72d723e */ /* 0x000fe200000000ff */
[----:B------:R-:W-:Y:S01]  /*9f30*/  IMAD R61, R85, 0x15, RZ ;  /* 0x00000015553d7824 */ /* 0x000fe200078e02ff */
[-C--:B------:R-:W-:Y:S01]  /*9f40*/  IADD3 R20, P5, R23, R6.reuse, RZ ;  /* 0x0000000617147210 */ /* 0x080fe20007fbe0ff */
[----:B------:R-:W-:Y:S01]  /*9f50*/  IMAD R95, R85, 0x2a, RZ ;  /* 0x0000002a555f7824 */ /* 0x000fe200078e02ff */
[-C--:B------:R-:W-:Y:S01]  /*9f60*/  LEA.HI.X.SX32 R23, R23, R7.reuse, 0x1, P6 ;  /* 0x0000000717177211 */ /* 0x080fe200030f0eff */
[C---:B------:R-:W-:Y:S01]  /*9f70*/  IMAD R97, R85.reuse, 0x2c, RZ ;  /* 0x0000002c55617824 */ /* 0x040fe200078e02ff */
[----:B------:R-:W0:Y:S01]  /*9f80*/  LDS.128 R12, [R84] ;  /* 0x00000000540c7984 */ /* 0x000e220000000c00 */
[CC--:B------:R-:W-:Y:S01]  /*9f90*/  LEA.HI.X.SX32 R21, R85.reuse, R7.reuse, 0x1, P5 ;  /* 0x0000000755157211 */ /* 0x0c0fe200028f0eff */
[C---:B------:R-:W-:Y:S01]  /*9fa0*/  IMAD R65, R85.reuse, 0x17, RZ ;  /* 0x0000001755417824 */ /* 0x040fe200078e02ff */
[-C--:B------:R-:W-:Y:S01]  /*9fb0*/  LEA R26, P5, R85, R6.reuse, 0x3 ;  /* 0x00000006551a7211 */ /* 0x080fe200078a18ff */
[----:B------:R-:W-:Y:S01]  /*9fc0*/  BAR.SYNC.DEFER_BLOCKING 0x0 ;  /* 0x0000000000007b1d */ /* 0x000fe20000010000 */
[-C--:B------:R-:W-:Y:S01]  /*9fd0*/  IADD3 R28, P6, R39, R6.reuse, RZ ;  /* 0x00000006271c7210 */ /* 0x080fe20007fde0ff */
[----:B------:R-:W-:Y:S01]  /*9fe0*/  IMAD R99, R85, 0x2e, RZ ;  /* 0x0000002e55637824 */ /* 0x000fe200078e02ff */
[-C--:B------:R-:W-:Y:S01]  /*9ff0*/  LEA.HI.X.SX32 R27, R27, R7.reuse, 0x1, P5 ;  /* 0x000000071b1b7211 */ /* 0x080fe200028f0eff */
[----:B------:R-:W-:Y:S01]  /*a000*/  IMAD R101, R85, 0x30, RZ ;  /* 0x0000003055657824 */ /* 0x000fe200078e02ff */
[-C--:B------:R-:W-:Y:S01]  /*a010*/  LEA.HI.X.SX32 R29, R29, R7.reuse, 0x1, P6 ;  /* 0x000000071d1d7211 */ /* 0x080fe200030f0eff */
[C---:B------:R-:W-:Y:S01]  /*a020*/  IMAD R69, R85.reuse, 0x19, RZ ;  /* 0x0000001955457824 */ /* 0x040fe200078e02ff */
[C---:B------:R-:W-:Y:S01]  /*a030*/  LEA R34, P6, R85.reuse, R6, 0x4 ;  /* 0x0000000655227211 */ /* 0x040fe200078c20ff */
[----:B------:R-:W-:Y:S01]  /*a040*/  IMAD R103, R85, 0x32, RZ ;  /* 0x0000003255677824 */ /* 0x000fe200078e02ff */
[----:B------:R-:W-:Y:S01]  /*a050*/  LEA.HI.X.SX32 R25, R25, R7, 0x1, P4 ;  /* 0x0000000719197211 */ /* 0x000fe200020f0eff */
[----:B------:R-:W-:-:S02]  /*a060*/  IMAD R105, R85, 0x34, RZ ;  /* 0x0000003455697824 */ /* 0x000fc400078e02ff */
[----:B------:R-:W-:Y:S01]  /*a070*/  FFMA R129, R82, 0.69314718246459960938, R151 ;  /* 0x3f31721852817823 */ /* 0x000fe20000000097 */
[C---:B------:R-:W-:Y:S01]  /*a080*/  IMAD R73, R85.reuse, 0x1b, RZ ;  /* 0x0000001b55497824 */ /* 0x040fe200078e02ff */
[----:B------:R-:W-:Y:S01]  /*a090*/  ULDC UR4, c[0x0][0x27c] ;  /* 0x00009f0000047ab9 */ /* 0x000fe20000000800 */
[C---:B------:R-:W-:Y:S01]  /*a0a0*/  IMAD R107, R85.reuse, 0x36, RZ ;  /* 0x00000036556b7824 */ /* 0x040fe200078e02ff */
[----:B------:R-:W-:Y:S01]  /*a0b0*/  UIMAD UR4, UR21, UR4, URZ ;  /* 0x00000004150472a4 */ /* 0x000fe2000f8e023f */
[C---:B------:R-:W-:Y:S02]  /*a0c0*/  IMAD R109, R85.reuse, 0x38, RZ ;  /* 0x00000038556d7824 */ /* 0x040fe400078e02ff */
[C---:B------:R-:W-:Y:S01]  /*a0d0*/  IMAD R77, R85.reuse, 0x1d, RZ ;  /* 0x0000001d554d7824 */ /* 0x040fe200078e02ff */
[----:B------:R-:W-:Y:S01]  /*a0e0*/  USHF.L.U32 UR6, UR4, 0x2, URZ ;  /* 0x0000000204067899 */ /* 0x000fe2000800063f */
[C---:B------:R-:W-:Y:S01]  /*a0f0*/  IMAD R111, R85.reuse, 0x3a, RZ ;  /* 0x0000003a556f7824 */ /* 0x040fe200078e02ff */
[----:B------:R-:W-:Y:S01]  /*a100*/  UIMAD.WIDE UR4, UR4, 0x4, URZ ;  /* 0x00000004040478a5 */ /* 0x000fe2000f8e023f */
[C---:B------:R-:W-:Y:S01]  /*a110*/  IMAD R113, R85.reuse, 0x3c, RZ ;  /* 0x0000003c55717824 */ /* 0x040fe200078e02ff */
[----:B------:R1:W-:Y:S01]  /*a120*/  STSM.16.M88.4 [R3], R40 ;  /* 0x0000002803007844 */ /* 0x0003e20000000200 */
[----:B------:R-:W-:-:S02]  /*a130*/  IMAD R83, R85, 0x1f, RZ ;  /* 0x0000001f55537824 */ /* 0x000fc400078e02ff */
[C---:B------:R-:W-:Y:S01]  /*a140*/  IMAD R115, R85.reuse, 0x3e, RZ ;  /* 0x0000003e55737824 */ /* 0x040fe200078e02ff */
[----:B------:R-:W-:Y:S01]  /*a150*/  BAR.SYNC.DEFER_BLOCKING 0x0 ;  /* 0x0000000000007b1d */ /* 0x000fe20000010000 */
[C---:B-1----:R-:W-:Y:S02]  /*a160*/  IMAD R41, R85.reuse, 0xb, RZ ;  /* 0x0000000b55297824 */ /* 0x042fe400078e02ff */
[----:B------:R-:W-:-:S05]  /*a170*/  IMAD R43, R85, 0xc, RZ ;  /* 0x0000000c552b7824 */ /* 0x000fca00078e02ff */
[----:B------:R-:W-:-:S04]  /*a180*/  IADD3 R30, P4, R43, R6, RZ ;  /* 0x000000062b1e7210 */ /* 0x000fc80007f9e0ff */
[----:B------:R-:W-:Y:S01]  /*a190*/  LEA.HI.X.SX32 R31, R31, R7, 0x1, P4 ;  /* 0x000000071f1f7211 */ /* 0x000fe200020f0eff */
[----:B------:R-:W1:Y:S01]  /*a1a0*/  LDS.128 R16, [R84] ;  /* 0x0000000054107984 */ /* 0x000e620000000c00 */
[----:B------:R-:W-:Y:S01]  /*a1b0*/  BAR.SYNC.DEFER_BLOCKING 0x0 ;  /* 0x0000000000007b1d */ /* 0x000fe20000010000 */
[----:B------:R-:W-:-:S04]  /*a1c0*/  IADD3 R36, P4, R55, R6, RZ ;  /* 0x0000000637247210 */ /* 0x000fc80007f9e0ff */
[----:B------:R-:W-:Y:S02]  /*a1d0*/  LEA.HI.X.SX32 R37, R37, R7, 0x1, P4 ;  /* 0x0000000725257211 */ /* 0x000fe400020f0eff */
[----:B------:R-:W-:-:S04]  /*a1e0*/  IADD3 R42, P4, R67, R6, RZ ;  /* 0x00000006432a7210 */ /* 0x000fc80007f9e0ff */
[----:B------:R-:W-:Y:S02]  /*a1f0*/  LEA.HI.X.SX32 R43, R43, R7, 0x1, P4 ;  /* 0x000000072b2b7211 */ /* 0x000fe400020f0eff */
[----:B------:R-:W-:-:S04]  /*a200*/  IADD3 R48, P4, R79, R6, RZ ;  /* 0x000000064f307210 */ /* 0x000fc80007f9e0ff */
[----:B------:R-:W-:Y:S02]  /*a210*/  LEA.HI.X.SX32 R49, R49, R7, 0x1, P4 ;  /* 0x0000000731317211 */ /* 0x000fe400020f0eff */
[----:B------:R-:W-:-:S04]  /*a220*/  IADD3 R54, P4, R89, R6, RZ ;  /* 0x0000000659367210 */ /* 0x000fc80007f9e0ff */
[----:B------:R-:W-:Y:S01]  /*a230*/  LEA.HI.X.SX32 R55, R55, R7, 0x1, P4 ;  /* 0x0000000737377211 */ /* 0x000fe200020f0eff */
[----:B------:R2:W-:Y:S01]  /*a240*/  STSM.16.M88.4 [R3], R44 ;  /* 0x0000002c03007844 */ /* 0x0005e20000000200 */
[----:B------:R-:W-:Y:S01]  /*a250*/  BAR.SYNC.DEFER_BLOCKING 0x0 ;  /* 0x0000000000007b1d */ /* 0x000fe20000010000 */
[----:B------:R-:W-:-:S04]  /*a260*/  IADD3 R60, P4, R95, R6, RZ ;  /* 0x000000065f3c7210 */ /* 0x000fc80007f9e0ff */
[----:B------:R-:W-:Y:S02]  /*a270*/  LEA.HI.X.SX32 R61, R61, R7, 0x1, P4 ;  /* 0x000000073d3d7211 */ /* 0x000fe400020f0eff */
[----:B------:R-:W-:-:S04]  /*a280*/  IADD3 R66, P4, R101, R6, RZ ;  /* 0x0000000665427210 */ /* 0x000fc80007f9e0ff */
[-C--:B------:R-:W-:Y:S01]  /*a290*/  LEA.HI.X.SX32 R67, R67, R7.reuse, 0x1, P4 ;  /* 0x0000000743437211 */ /* 0x080fe200020f0eff */
[----:B--2---:R-:W-:Y:S01]  /*a2a0*/  IMAD R47, R85, 0xe, RZ ;  /* 0x0000000e552f7824 */ /* 0x004fe200078e02ff */
[-C--:B------:R-:W-:Y:S01]  /*a2b0*/  IADD3 R72, P4, R107, R6.reuse, RZ ;  /* 0x000000066b487210 */ /* 0x080fe20007f9e0ff */
[C---:B------:R-:W-:Y:S02]  /*a2c0*/  IMAD.SHL.U32 R3, R85.reuse, 0x8, RZ ;  /* 0x0000000855037824 */ /* 0x040fe400078e00ff */
[----:B------:R-:W-:Y:S01]  /*a2d0*/  IMAD R45, R85, 0xd, RZ ;  /* 0x0000000d552d7824 */ /* 0x000fe200078e02ff */
[----:B------:R-:W-:Y:S02]  /*a2e0*/  IADD3 R32, P5, R47, R6, RZ ;  /* 0x000000062f207210 */ /* 0x000fe40007fbe0ff */
[-C--:B------:R-:W-:Y:S02]  /*a2f0*/  LEA.HI.X.SX32 R35, R3, R7.reuse, 0x1, P6 ;  /* 0x0000000703237211 */ /* 0x080fe400030f0eff */
[----:B------:R-:W-:-:S02]  /*a300*/  LEA.HI.X.SX32 R33, R33, R7, 0x1, P5 ;  /* 0x0000000721217211 */ /* 0x000fc400028f0eff */
[-C--:B------:R-:W-:Y:S01]  /*a310*/  IADD3 R38, P5, R59, R6.reuse, RZ ;  /* 0x000000063b267210 */ /* 0x080fe20007fbe0ff */
[----:B---3--:R2:W-:Y:S01]  /*a320*/  STG.E.U16 desc[UR28][R6.64], R8 ;  /* 0x0000000806007986 */ /* 0x0085e2000c10151c */
[-C--:B------:R-:W-:Y:S02]  /*a330*/  IADD3 R40, P6, R63, R6.reuse, RZ ;  /* 0x000000063f287210 */ /* 0x080fe40007fde0ff */
[-C--:B------:R-:W-:Y:S02]  /*a340*/  LEA.HI.X.SX32 R39, R39, R7.reuse, 0x1, P5 ;  /* 0x0000000727277211 */ /* 0x080fe400028f0eff */
[----:B------:R-:W-:Y:S02]  /*a350*/  LEA.HI.X.SX32 R41, R41, R7, 0x1, P6 ;  /* 0x0000000729297211 */ /* 0x000fe400030f0eff */
[-C--:B------:R-:W-:Y:S02]  /*a360*/  IADD3 R44, P5, R71, R6.reuse, RZ ;  /* 0x00000006472c7210 */ /* 0x080fe40007fbe0ff */
[----:B------:R-:W-:-:S02]  /*a370*/  IADD3 R46, P6, R75, R6, RZ ;  /* 0x000000064b2e7210 */ /* 0x000fc40007fde0ff */
[-C--:B------:R-:W-:Y:S02]  /*a380*/  LEA.HI.X.SX32 R45, R45, R7.reuse, 0x1, P5 ;  /* 0x000000072d2d7211 */ /* 0x080fe400028f0eff */
[----:B------:R-:W-:Y:S02]  /*a390*/  LEA.HI.X.SX32 R47, R47, R7, 0x1, P6 ;  /* 0x000000072f2f7211 */ /* 0x000fe400030f0eff */
[-C--:B------:R-:W-:Y:S02]  /*a3a0*/  LEA R50, P5, R85, R6.reuse, 0x5 ;  /* 0x0000000655327211 */ /* 0x080fe400078a28ff */
[----:B------:R-:W-:Y:S02]  /*a3b0*/  IADD3 R52, P6, R87, R6, RZ ;  /* 0x0000000657347210 */ /* 0x000fe40007fde0ff */
[----:B------:R-:W3:Y:S01]  /*a3c0*/  LDS.128 R84, [R84] ;  /* 0x0000000054547984 */ /* 0x000ee20000000c00 */
[----:B--2---:R-:W-:Y:S02]  /*a3d0*/  PRMT R8, R8, 0x7632, R8 ;  /* 0x0000763208087816 */ /* 0x004fe40000000008 */
[----:B------:R-:W-:-:S02]  /*a3e0*/  PRMT R3, R9, 0x7632, R3 ;  /* 0x0000763209037816 */ /* 0x000fc40000000003 */
[-C--:B------:R-:W-:Y:S01]  /*a3f0*/  LEA.HI.X.SX32 R51, R51, R7.reuse, 0x1, P5 ;  /* 0x0000000733337211 */ /* 0x080fe200028f0eff */
[----:B------:R2:W-:Y:S01]  /*a400*/  STG.E.U16 desc[UR28][R20.64], R8 ;  /* 0x0000000814007986 */ /* 0x0005e2000c10151c */
[-C--:B------:R-:W-:Y:S02]  /*a410*/  IADD3 R56, P5, R91, R6.reuse, RZ ;  /* 0x000000065b387210 */ /* 0x080fe40007fbe0ff */
[-C--:B------:R-:W-:Y:S01]  /*a420*/  LEA.HI.X.SX32 R53, R53, R7.reuse, 0x1, P6 ;  /* 0x0000000735357211 */ /* 0x080fe200030f0eff */
[----:B------:R4:W-:Y:S01]  /*a430*/  STG.E.U16 desc[UR28][R22.64], R9 ;  /* 0x0000000916007986 */ /* 0x0009e2000c10151c */
[-C--:B------:R-:W-:Y:S02]  /*a440*/  IADD3 R58, P6, R93, R6.reuse, RZ ;  /* 0x000000065d3a7210 */ /* 0x080fe40007fde0ff */
[----:B------:R-:W-:Y:S01]  /*a450*/  LEA.HI.X.SX32 R57, R57, R7, 0x1, P5 ;  /* 0x0000000739397211 */ /* 0x000fe200028f0eff */
[----:B------:R5:W-:Y:S01]  /*a460*/  STG.E.U16 desc[UR28][R24.64], R3 ;  /* 0x0000000318007986 */ /* 0x000be2000c10151c */
[----:B------:R-:W-:-:S02]  /*a470*/  IADD3 R62, P5, R97, R6, RZ ;  /* 0x00000006613e7210 */ /* 0x000fc40007fbe0ff */
[----:B------:R-:W-:Y:S01]  /*a480*/  LEA.HI.X.SX32 R59, R59, R7, 0x1, P6 ;  /* 0x000000073b3b7211 */ /* 0x000fe200030f0eff */
[----:B------:R1:W-:Y:S01]  /*a490*/  STG.E.U16 desc[UR28][R26.64], R10 ;  /* 0x0000000a1a007986 */ /* 0x0003e2000c10151c */
[----:B--2---:R-:W-:Y:S01]  /*a4a0*/  PRMT R21, R10, 0x7632, R21 ;  /* 0x000076320a157816 */ /* 0x004fe20000000015 */
[----:B------:R-:W-:Y:S01]  /*a4b0*/  IMAD.SHL.U32 R8, R199, 0x2, RZ ;  /* 0x00000002c7087824 */ /* 0x000fe200078e00ff */
[----:B0-----:R-:W-:Y:S02]  /*a4c0*/  PRMT R20, R13, 0x7632, R20 ;  /* 0x000076320d147816 */ /* 0x001fe40000000014 */
[----:B----4-:R-:W-:Y:S01]  /*a4d0*/  PRMT R23, R11, 0x7632, R23 ;  /* 0x000076320b177816 */ /* 0x010fe20000000017 */
[----:B------:R0:W-:Y:S01]  /*a4e0*/  STG.E.U16 desc[UR28][R28.64], R21 ;  /* 0x000000151c007986 */ /* 0x0001e2000c10151c */
[----:B------:R-:W-:Y:S02]  /*a4f0*/  PRMT R22, R14, 0x7632, R22 ;  /* 0x000076320e167816 */ /* 0x000fe40000000016 */
[----:B-----5:R-:W-:Y:S01]  /*a500*/  PRMT R25, R12, 0x7632, R25 ;  /* 0x000076320c197816 */ /* 0x020fe20000000019 */
[----:B------:R2:W-:Y:S01]  /*a510*/  STG.E.U16 desc[UR28][R30.64], R11 ;  /* 0x0000000b1e007986 */ /* 0x0005e2000c10151c */
[----:B------:R-:W-:-:S02]  /*a520*/  IADD3 R64, P6, R99, R6, RZ ;  /* 0x0000000663407210 */ /* 0x000fc40007fde0ff */
[----:B------:R-:W-:Y:S01]  /*a530*/  PRMT R24, R15, 0x7632, R24 ;  /* 0x000076320f187816 */ /* 0x000fe20000000018 */
[----:B------:R4:W-:Y:S01]  /*a540*/  STG.E.U16 desc[UR28][R32.64], R23 ;  /* 0x0000001720007986 */ /* 0x0009e2000c10151c */
[-C--:B------:R-:W-:Y:S02]  /*a550*/  LEA.HI.X.SX32 R63, R63, R7.reuse, 0x1, P5 ;  /* 0x000000073f3f7211 */ /* 0x080fe400028f0eff */
[-C--:B------:R-:W-:Y:S01]  /*a560*/  IADD3 R68, P5, R103, R6.reuse, RZ ;  /* 0x0000000667447210 */ /* 0x080fe20007fbe0ff */
[----:B------:R3:W-:Y:S01]  /*a570*/  STG.E.U16 desc[UR28][R34.64], R12 ;  /* 0x0000000c22007986 */ /* 0x0007e2000c10151c */
[----:B-1----:R-:W-:Y:S02]  /*a580*/  PRMT R26, R16, 0x7632, R26 ;  /* 0x00007632101a7816 */ /* 0x002fe4000000001a */
[-C--:B------:R-:W-:Y:S01]  /*a590*/  LEA.HI.X.SX32 R65, R65, R7.reuse, 0x1, P6 ;  /* 0x0000000741417211 */ /* 0x080fe200030f0eff */
[----:B------:R1:W-:Y:S01]  /*a5a0*/  STG.E.U16 desc[UR28][R36.64], R25 ;  /* 0x0000001924007986 */ /* 0x0003e2000c10151c */
[----:B0-----:R-:W-:Y:S01]  /*a5b0*/  PRMT R28, R17, 0x7632, R28 ;  /* 0x00007632111c7816 */ /* 0x001fe2000000001c */
[----:B--2---:R-:W0:Y:S01]  /*a5c0*/  LDC.64 R10, c[0x0][0x230] ;  /* 0x00008c00ff0a7b82 */ /* 0x004e220000000a00 */
[----:B------:R-:W-:Y:S01]  /*a5d0*/  IADD3 R70, P6, R105, R6, RZ ;  /* 0x0000000669467210 */ /* 0x000fe20007fde0ff */
[----:B------:R2:W-:Y:S01]  /*a5e0*/  STG.E.U16 desc[UR28][R38.64], R13 ;  /* 0x0000000d26007986 */ /* 0x0005e2000c10151c */
[----:B------:R-:W-:-:S02]  /*a5f0*/  LEA.HI.X.SX32 R69, R69, R7, 0x1, P5 ;  /* 0x0000000745457211 */ /* 0x000fc400028f0eff */
[----:B------:R-:W-:Y:S01]  /*a600*/  PRMT R30, R18, 0x7632, R30 ;  /* 0x00007632121e7816 */ /* 0x000fe2000000001e */
[----:B------:R-:W-:Y:S01]  /*a610*/  STG.E.U16 desc[UR28][R40.64], R20 ;  /* 0x0000001428007986 */ /* 0x000fe2000c10151c */
[-C--:B------:R-:W-:Y:S02]  /*a620*/  IADD3 R74, P5, R109, R6.reuse, RZ ;  /* 0x000000066d4a7210 */ /* 0x080fe40007fbe0ff */
[----:B----4-:R-:W-:Y:S01]  /*a630*/  PRMT R32, R19, 0x7632, R32 ;  /* 0x0000763213207816 */ /* 0x010fe20000000020 */
[----:B------:R-:W-:Y:S01]  /*a640*/  STG.E.U16 desc[UR28][R42.64], R14 ;  /* 0x0000000e2a007986 */ /* 0x000fe2000c10151c */
[-C--:B------:R-:W-:Y:S02]  /*a650*/  LEA.HI.X.SX32 R71, R71, R7.reuse, 0x1, P6 ;  /* 0x0000000747477211 */ /* 0x080fe400030f0eff */
[----:B------:R-:W-:Y:S01]  /*a660*/  IADD3 R76, P6, R111, R6, RZ ;  /* 0x000000066f4c7210 */ /* 0x000fe20007fde0ff */
[----:B------:R-:W-:Y:S01]  /*a670*/  STG.E.U16 desc[UR28][R44.64], R22 ;  /* 0x000000162c007986 */ /* 0x000fe2000c10151c */
[----:B------:R-:W-:-:S02]  /*a680*/  LEA.HI.X.SX32 R73, R73, R7, 0x1, P4 ;  /* 0x0000000749497211 */ /* 0x000fc400020f0eff */
[----:B---3--:R-:W-:Y:S01]  /*a690*/  PRMT R34, R84, 0x7632, R34 ;  /* 0x0000763254227816 */ /* 0x008fe20000000022 */
[----:B------:R-:W-:Y:S01]  /*a6a0*/  STG.E.U16 desc[UR28][R46.64], R15 ;  /* 0x0000000f2e007986 */ /* 0x000fe2000c10151c */
[-C--:B------:R-:W-:Y:S02]  /*a6b0*/  IADD3 R78, P4, R113, R6.reuse, RZ ;  /* 0x00000006714e7210 */ /* 0x080fe40007f9e0ff */
[-C--:B------:R-:W-:Y:S01]  /*a6c0*/  LEA.HI.X.SX32 R75, R75, R7.reuse, 0x1, P5 ;  /* 0x000000074b4b7211 */ /* 0x080fe200028f0eff */
[----:B------:R-:W-:Y:S01]  /*a6d0*/  STG.E.U16 desc[UR28][R48.64], R24 ;  /* 0x0000001830007986 */ /* 0x000fe2000c10151c */
[----:B------:R-:W-:Y:S02]  /*a6e0*/  IADD3 R6, P5, R115, R6, RZ ;  /* 0x0000000673067210 */ /* 0x000fe40007fbe0ff */
[----:B-1----:R-:W-:Y:S01]  /*a6f0*/  PRMT R36, R85, 0x7632, R36 ;  /* 0x0000763255247816 */ /* 0x002fe20000000024 */
[----:B------:R-:W-:Y:S01]  /*a700*/  STG.E.U16 desc[UR28][R50.64], R16 ;  /* 0x0000001032007986 */ /* 0x000fe2000c10151c */
[----:B------:R-:W-:-:S02]  /*a710*/  LEA.HI.X.SX32 R77, R77, R7, 0x1, P6 ;  /* 0x000000074d4d7211 */ /* 0x000fc400030f0eff */
[----:B--2---:R-:W-:Y:S01]  /*a720*/  PRMT R38, R86, 0x7632, R38 ;  /* 0x0000763256267816 */ /* 0x004fe20000000026 */
[----:B------:R-:W-:Y:S01]  /*a730*/  STG.E.U16 desc[UR28][R52.64], R26 ;  /* 0x0000001a34007986 */ /* 0x000fe2000c10151c */
[-C--:B------:R-:W-:Y:S02]  /*a740*/  LEA.HI.X.SX32 R79, R79, R7.reuse, 0x1, P4 ;  /* 0x000000074f4f7211 */ /* 0x080fe400020f0eff */
[----:B------:R-:W-:Y:S01]  /*a750*/  LEA.HI.X.SX32 R7, R83, R7, 0x1, P5 ;  /* 0x0000000753077211 */ /* 0x000fe200028f0eff */
[----:B------:R-:W-:Y:S01]  /*a760*/  STG.E.U16 desc[UR28][R54.64], R17 ;  /* 0x0000001136007986 */ /* 0x000fe2000c10151c */
[----:B------:R-:W-:Y:S02]  /*a770*/  PRMT R12, R87, 0x7632, R12 ;  /* 0x00007632570c7816 */ /* 0x000fe4000000000c */
[----:B------:R-:W-:Y:S01]  /*a780*/  FSEL R3, R80, -INF , P2 ;  /* 0xff80000050037808 */ /* 0x000fe20001000000 */
[----:B------:R-:W-:Y:S01]  /*a790*/  STG.E.U16 desc[UR28][R56.64], R28 ;  /* 0x0000001c38007986 */ /* 0x000fe2000c10151c */
[----:B------:R-:W-:-:S03]  /*a7a0*/  LOP3.LUT R8, R8, 0x1f8, RZ, 0xc0, !PT ;  /* 0x000001f808087812 */ /* 0x000fc600078ec0ff */
[----:B------:R-:W-:Y:S01]  /*a7b0*/  STG.E.U16 desc[UR28][R58.64], R18 ;  /* 0x000000123a007986 */ /* 0x000fe2000c10151c */
[----:B------:R-:W-:Y:S01]  /*a7c0*/  FFMA R5, R3, 0.69314718246459960938, R0 ;  /* 0x3f31721803057823 */ /* 0x000fe20000000000 */
[C---:B------:R-:W-:Y:S02]  /*a7d0*/  IMAD.SHL.U32 R3, R198.reuse, 0x4, RZ ;  /* 0x00000004c6037824 */ /* 0x040fe400078e00ff */
[----:B------:R-:W-:Y:S01]  /*a7e0*/  STG.E.U16 desc[UR28][R60.64], R30 ;  /* 0x0000001e3c007986 */ /* 0x000fe2000c10151c */
[----:B------:R-:W-:-:S03]  /*a7f0*/  IMAD.HI R0, R198, 0x4, RZ ;  /* 0x00000004c6007827 */ /* 0x000fc600078e02ff */
[----:B------:R-:W-:Y:S04]  /*a800*/  STG.E.U16 desc[UR28][R62.64], R19 ;  /* 0x000000133e007986 */ /* 0x000fe8000c10151c */
        /* <DEDUP_REMOVED lines=8> */
[----:B------:R-:W-:Y:S01]  /*a890*/  STG.E.U16 desc[UR28][R6.64], R12 ;  /* 0x0000000c06007986 */ /* 0x000fe2000c10151c */
[----:B------:R-:W-:Y:S06]  /*a8a0*/  BAR.SYNC.DEFER_BLOCKING 0x0 ;  /* 0x0000000000007b1d */ /* 0x000fec0000010000 */
[----:B------:R0:W-:Y:S04]  /*a8b0*/  STS.64 [R8+UR20], R4 ;  /* 0x0000000408007988 */ /* 0x0001e80008000a14 */
[----:B------:R-:W-:Y:S01]  /*a8c0*/  STS.64 [R8+UR20+0x200], R128 ;  /* 0x0002008008007988 */ /* 0x000fe20008000a14 */
[----:B------:R-:W-:Y:S01]  /*a8d0*/  BAR.SYNC.DEFER_BLOCKING 0x0 ;  /* 0x0000000000007b1d */ /* 0x000fe20000010000 */
[----:B0-----:R-:W-:-:S04]  /*a8e0*/  IADD3 R4, P0, P1, R3, UR6, R10 ;  /* 0x0000000603047c10 */ /* 0x001fc8000f91e00a */
[----:B------:R-:W-:Y:S01]  /*a8f0*/  IADD3.X R5, R0, UR5, R11, P0, P1 ;  /* 0x0000000500057c10 */ /* 0x000fe200087e240b */
[----:B------:R-:W0:Y:S04]  /*a900*/  LDS R9, [R2] ;  /* 0x0000000002097984 */ /* 0x000e280000000800 */
[----:B0-----:R-:W-:Y:S01]  /*a910*/  STG.E desc[UR28][R4.64], R9 ;  /* 0x0000000904007986 */ /* 0x001fe2000c10191c */
[----:B------:R-:W-:Y:S05]  /*a920*/  EXIT ;  /* 0x000000000000794d */ /* 0x000fea0003800000 */
.L_x_2:
[----:B------:R-:W-:-:S00]  /*a930*/  BRA `(.L_x_2) ;  /* 0xfffffffc00fc7947 */ /* 0x000fc0000383ffff */
[----:B------:R-:W-:-:S00]  /*a940*/  NOP ;  /* 0x0000000000007918 */ /* 0x000fc00000000000 */
        /* <DEDUP_REMOVED lines=11> */
.L_x_3:


//--------------------- .nv.global.init           --------------------------
	.section	.nv.global.init,"aw",@progbits
.nv.global.init:
	.type		_$_str,@object
	.size		_$_str,(.L_0 - _$_str)
_$_str:
        /*0000*/ 	.byte	0x5f, 0x5f, 0x43, 0x55, 0x44, 0x41, 0x5f, 0x46, 0x54, 0x5a, 0x00
.L_0:


//--------------------- .nv.shared.attn_fwd       --------------------------
	.section	.nv.shared.attn_fwd,"aw",@nobits
	.sectionflags	@""
	.align	16
	.zero		1024


//--------------------- .nv.shared.reserved.0     --------------------------
	.section	.nv.shared.reserved.0,"aw",@nobits
	.weak		__nv_reservedSMEM_offset_0_alias
	.size		__nv_reservedSMEM_offset_0_alias, 0, 0
	.other		__nv_reservedSMEM_offset_0_alias,@"STO_CUDA_RESERVED_SHARED STV_DEFAULT"
__nv_reservedSMEM_offset_0_alias:
	.zero		0


//--------------------- .nv.constant0.attn_fwd    --------------------------
	.section	.nv.constant0.attn_fwd,"a",@progbits
	.sectionflags	@""
	.align	4
.nv.constant0.attn_fwd:
	.zero		664


//--------------------- SYMBOLS --------------------------

	.type		.nv.reservedSmem.offset0,@object
	.size		.nv.reservedSmem.offset0,0x4
